	.target	sm_90a

	.elftype	@"ET_EXEC"


//--------------------- .note.nv.tkinfo           --------------------------
	.section	.note.nv.tkinfo,"",@"SHT_NOTE"
	.sectionflags	@"SHF_NOTE_NV_TKINFO"
	.tkinfo
        /*0018*/ 	.word	0x00000002
        /*0030*/ 	.string	""
        /*0030*/ 	.string	"ptxas"
        /*0030*/ 	.string	"Cuda compilation tools, release 13.0, V13.0.88"
        /*0030*/ 	.string	"Build cuda_13.0.r13.0/compiler.36424714_0"
        /*0030*/ 	.string	"-arch sm_90a -m 64 "



//--------------------- .note.nv.cuinfo           --------------------------
	.section	.note.nv.cuinfo,"",@"SHT_NOTE"
	.sectionflags	@"SHF_NOTE_NV_CUINFO"
        /*0018*/ 	.short	0x0002
        /*001a*/ 	.short	0x005a
        /*001c*/ 	.short	0x0082
	.zero		2


//--------------------- .nv.info                  --------------------------
	.section	.nv.info,"",@"SHT_CUDA_INFO"
	.align	4


	//----- nvinfo : EIATTR_REGCOUNT
	.align		4
        /*0000*/ 	.byte	0x04, 0x2f
        /*0002*/ 	.short	(.L_12 - .L_11)
	.align		4
.L_11:
        /*0004*/ 	.word	index@(_ZN7cutlass13device_kernelINS_4conv6kernel13ConvUniversalINS1_16ConvProblemShapeILNS1_8OperatorE0ELi2EEENS1_10collective14CollectiveConvINS1_46MainloopSm90TmaGmmaWarpSpecializedImplicitGemmILS5_0ELi7ELi2EN4cute5tupleIJNSA_1CILi2EEENSC_ILi1EEESE_EEENS1_36KernelImplicitTmaWarpSpecializedSm90ELi1EEENSB_IJNSC_ILi128EEESI_NSB_IJNSC_ILi32EEEEEEEEENS_10tfloat32_tESM_NSA_8TiledMMAINSA_8MMA_AtomIJNSA_4SM904GMMA30MMA_64x128x8_F32TF32TF32_SS_TNILNSQ_7ScaleInE1ELSS_1EEEEEENSA_6LayoutINSB_IJSE_SE_SE_EEENSB_IJNSC_ILi0EEESX_SX_EEEEENSB_IJNSA_10UnderscoreES10_S10_EEEEENS7_6detail26Sm90ImplicitGemmTileTraitsINSA_20SM90_TMA_LOAD_IM2COLENSA_14ComposedLayoutINSA_7SwizzleILi3ELi4ELi3EEENSA_18smem_ptr_flag_bitsILi32EEENSV_INSB_IJNSB_IJNSC_ILi8EEENSC_ILi16EEEEEENSB_IJSJ_SE_EEENSB_IJSE_NSC_ILi7EEEEEEEEENSB_IJNSB_IJSJ_NSC_ILi256EEEEEENSB_IJSE_SX_EEENSB_IJSX_NSC_ILi4096EEEEEEEEEEEEEvEENS14_INSA_23SM90_TMA_LOAD_MULTICASTES1P_vEEEENS_8epilogue10collective6detail29Sm90TmaWarpSpecializedAdapterINS1V_15DefaultEpilogueISM_NSB_IJNSB_IJlllEEESE_SX_EEES20_NS1U_6thread17LinearCombinationISM_Li1EffLNS21_9ScaleType4KindE0ELNS_15FloatRoundStyleE2ESM_EENS_4gemm15EpilogueDefaultEEEEEvvEEEEvNT_6ParamsE)
        /*0008*/ 	.word	0x0000009c


	//----- nvinfo : EIATTR_FRAME_SIZE
	.align		4
.L_12:
        /*000c*/ 	.byte	0x04, 0x11
        /*000e*/ 	.short	(.L_14 - .L_13)
	.align		4
.L_13:
        /*0010*/ 	.word	index@(_ZN7cutlass13device_kernelINS_4conv6kernel13ConvUniversalINS1_16ConvProblemShapeILNS1_8OperatorE0ELi2EEENS1_10collective14CollectiveConvINS1_46MainloopSm90TmaGmmaWarpSpecializedImplicitGemmILS5_0ELi7ELi2EN4cute5tupleIJNSA_1CILi2EEENSC_ILi1EEESE_EEENS1_36KernelImplicitTmaWarpSpecializedSm90ELi1EEENSB_IJNSC_ILi128EEESI_NSB_IJNSC_ILi32EEEEEEEEENS_10tfloat32_tESM_NSA_8TiledMMAINSA_8MMA_AtomIJNSA_4SM904GMMA30MMA_64x128x8_F32TF32TF32_SS_TNILNSQ_7ScaleInE1ELSS_1EEEEEENSA_6LayoutINSB_IJSE_SE_SE_EEENSB_IJNSC_ILi0EEESX_SX_EEEEENSB_IJNSA_10UnderscoreES10_S10_EEEEENS7_6detail26Sm90ImplicitGemmTileTraitsINSA_20SM90_TMA_LOAD_IM2COLENSA_14ComposedLayoutINSA_7SwizzleILi3ELi4ELi3EEENSA_18smem_ptr_flag_bitsILi32EEENSV_INSB_IJNSB_IJNSC_ILi8EEENSC_ILi16EEEEEENSB_IJSJ_SE_EEENSB_IJSE_NSC_ILi7EEEEEEEEENSB_IJNSB_IJSJ_NSC_ILi256EEEEEENSB_IJSE_SX_EEENSB_IJSX_NSC_ILi4096EEEEEEEEEEEEEvEENS14_INSA_23SM90_TMA_LOAD_MULTICASTES1P_vEEEENS_8epilogue10collective6detail29Sm90TmaWarpSpecializedAdapterINS1V_15DefaultEpilogueISM_NSB_IJNSB_IJlllEEESE_SX_EEES20_NS1U_6thread17LinearCombinationISM_Li1EffLNS21_9ScaleType4KindE0ELNS_15FloatRoundStyleE2ESM_EENS_4gemm15EpilogueDefaultEEEEEvvEEEEvNT_6ParamsE)
        /*0014*/ 	.word	0x00000000


	//----- nvinfo : EIATTR_MIN_STACK_SIZE
	.align		4
.L_14:
        /*0018*/ 	.byte	0x04, 0x12
        /*001a*/ 	.short	(.L_16 - .L_15)
	.align		4
.L_15:
        /*001c*/ 	.word	index@(_ZN7cutlass13device_kernelINS_4conv6kernel13ConvUniversalINS1_16ConvProblemShapeILNS1_8OperatorE0ELi2EEENS1_10collective14CollectiveConvINS1_46MainloopSm90TmaGmmaWarpSpecializedImplicitGemmILS5_0ELi7ELi2EN4cute5tupleIJNSA_1CILi2EEENSC_ILi1EEESE_EEENS1_36KernelImplicitTmaWarpSpecializedSm90ELi1EEENSB_IJNSC_ILi128EEESI_NSB_IJNSC_ILi32EEEEEEEEENS_10tfloat32_tESM_NSA_8TiledMMAINSA_8MMA_AtomIJNSA_4SM904GMMA30MMA_64x128x8_F32TF32TF32_SS_TNILNSQ_7ScaleInE1ELSS_1EEEEEENSA_6LayoutINSB_IJSE_SE_SE_EEENSB_IJNSC_ILi0EEESX_SX_EEEEENSB_IJNSA_10UnderscoreES10_S10_EEEEENS7_6detail26Sm90ImplicitGemmTileTraitsINSA_20SM90_TMA_LOAD_IM2COLENSA_14ComposedLayoutINSA_7SwizzleILi3ELi4ELi3EEENSA_18smem_ptr_flag_bitsILi32EEENSV_INSB_IJNSB_IJNSC_ILi8EEENSC_ILi16EEEEEENSB_IJSJ_SE_EEENSB_IJSE_NSC_ILi7EEEEEEEEENSB_IJNSB_IJSJ_NSC_ILi256EEEEEENSB_IJSE_SX_EEENSB_IJSX_NSC_ILi4096EEEEEEEEEEEEEvEENS14_INSA_23SM90_TMA_LOAD_MULTICASTES1P_vEEEENS_8epilogue10collective6detail29Sm90TmaWarpSpecializedAdapterINS1V_15DefaultEpilogueISM_NSB_IJNSB_IJlllEEESE_SX_EEES20_NS1U_6thread17LinearCombinationISM_Li1EffLNS21_9ScaleType4KindE0ELNS_15FloatRoundStyleE2ESM_EENS_4gemm15EpilogueDefaultEEEEEvvEEEEvNT_6ParamsE)
        /*0020*/ 	.word	0x00000000
.L_16:


//--------------------- .nv.compat                --------------------------
	.section	.nv.compat,"",@"SHT_CUDA_COMPAT_INFO"
	.align	4
        /*0000*/ 	.byte	0x02, 0x09, 0x01, 0x00, 0x02, 0x02, 0x04, 0x00, 0x02, 0x05, 0x05, 0x00, 0x03, 0x07, 0x01, 0x01
        /*0010*/ 	.byte	0x02, 0x03, 0x01, 0x00, 0x02, 0x06, 0x01, 0x00, 0x04, 0x0b, 0x08, 0x00, 0x00, 0x00, 0x00, 0x00
        /*0020*/ 	.byte	0x00, 0x00, 0x00, 0x00


//--------------------- .nv.info._ZN7cutlass13device_kernelINS_4conv6kernel13ConvUniversalINS1_16ConvProblemShapeILNS1_8OperatorE0ELi2EEENS1_10collective14CollectiveConvINS1_46MainloopSm90TmaGmmaWarpSpecializedImplicitGemmILS5_0ELi7ELi2EN4cute5tupleIJNSA_1CILi2EEENSC_ILi1EEESE_EEENS1_36KernelImplicitTmaWarpSpecializedSm90ELi1EEENSB_IJNSC_ILi128EEESI_NSB_IJNSC_ILi32EEEEEEEEENS_10tfloat32_tESM_NSA_8TiledMMAINSA_8MMA_AtomIJNSA_4SM904GMMA30MMA_64x128x8_F32TF32TF32_SS_TNILNSQ_7ScaleInE1ELSS_1EEEEEENSA_6LayoutINSB_IJSE_SE_SE_EEENSB_IJNSC_ILi0EEESX_SX_EEEEENSB_IJNSA_10UnderscoreES10_S10_EEEEENS7_6detail26Sm90ImplicitGemmTileTraitsINSA_20SM90_TMA_LOAD_IM2COLENSA_14ComposedLayoutINSA_7SwizzleILi3ELi4ELi3EEENSA_18smem_ptr_flag_bitsILi32EEENSV_INSB_IJNSB_IJNSC_ILi8EEENSC_ILi16EEEEEENSB_IJSJ_SE_EEENSB_IJSE_NSC_ILi7EEEEEEEEENSB_IJNSB_IJSJ_NSC_ILi256EEEEEENSB_IJSE_SX_EEENSB_IJSX_NSC_ILi4096EEEEEEEEEEEEEvEENS14_INSA_23SM90_TMA_LOAD_MULTICASTES1P_vEEEENS_8epilogue10collective6detail29Sm90TmaWarpSpecializedAdapterINS1V_15DefaultEpilogueISM_NSB_IJNSB_IJlllEEESE_SX_EEES20_NS1U_6thread17LinearCombinationISM_Li1EffLNS21_9ScaleType4KindE0ELNS_15FloatRoundStyleE2ESM_EENS_4gemm15EpilogueDefaultEEEEEvvEEEEvNT_6ParamsE --------------------------
	.section	.nv.info._ZN7cutlass13device_kernelINS_4conv6kernel13ConvUniversalINS1_16ConvProblemShapeILNS1_8OperatorE0ELi2EEENS1_10collective14CollectiveConvINS1_46MainloopSm90TmaGmmaWarpSpecializedImplicitGemmILS5_0ELi7ELi2EN4cute5tupleIJNSA_1CILi2EEENSC_ILi1EEESE_EEENS1_36KernelImplicitTmaWarpSpecializedSm90ELi1EEENSB_IJNSC_ILi128EEESI_NSB_IJNSC_ILi32EEEEEEEEENS_10tfloat32_tESM_NSA_8TiledMMAINSA_8MMA_AtomIJNSA_4SM904GMMA30MMA_64x128x8_F32TF32TF32_SS_TNILNSQ_7ScaleInE1ELSS_1EEEEEENSA_6LayoutINSB_IJSE_SE_SE_EEENSB_IJNSC_ILi0EEESX_SX_EEEEENSB_IJNSA_10UnderscoreES10_S10_EEEEENS7_6detail26Sm90ImplicitGemmTileTraitsINSA_20SM90_TMA_LOAD_IM2COLENSA_14ComposedLayoutINSA_7SwizzleILi3ELi4ELi3EEENSA_18smem_ptr_flag_bitsILi32EEENSV_INSB_IJNSB_IJNSC_ILi8EEENSC_ILi16EEEEEENSB_IJSJ_SE_EEENSB_IJSE_NSC_ILi7EEEEEEEEENSB_IJNSB_IJSJ_NSC_ILi256EEEEEENSB_IJSE_SX_EEENSB_IJSX_NSC_ILi4096EEEEEEEEEEEEEvEENS14_INSA_23SM90_TMA_LOAD_MULTICASTES1P_vEEEENS_8epilogue10collective6detail29Sm90TmaWarpSpecializedAdapterINS1V_15DefaultEpilogueISM_NSB_IJNSB_IJlllEEESE_SX_EEES20_NS1U_6thread17LinearCombinationISM_Li1EffLNS21_9ScaleType4KindE0ELNS_15FloatRoundStyleE2ESM_EENS_4gemm15EpilogueDefaultEEEEEvvEEEEvNT_6ParamsE,"",@"SHT_CUDA_INFO"
	.sectionflags	@""
	.align	4


	//----- nvinfo : EIATTR_CUDA_API_VERSION
	.align		4
        /*0000*/ 	.byte	0x04, 0x37
        /*0002*/ 	.short	(.L_18 - .L_17)
.L_17:
        /*0004*/ 	.word	0x00000082


	//----- nvinfo : EIATTR_KPARAM_INFO
	.align		4
.L_18:
        /*0008*/ 	.byte	0x04, 0x17
        /*000a*/ 	.short	(.L_20 - .L_19)
.L_19:
        /*000c*/ 	.word	0x00000000
        /*0010*/ 	.short	0x0000
        /*0012*/ 	.short	0x0070
        /*0014*/ 	.byte	0x00, 0xf0, 0x01, 0x0e


	//----- nvinfo : EIATTR_SPARSE_MMA_MASK
	.align		4
.L_20:
        /*0018*/ 	.byte	0x03, 0x50
        /*001a*/ 	.short	0x0000


	//----- nvinfo : EIATTR_MAXREG_COUNT
	.align		4
        /*001c*/ 	.byte	0x03, 0x1b
        /*001e*/ 	.short	0x00ff


	//----- nvinfo : EIATTR_NUM_BARRIERS
	.align		4
        /*0020*/ 	.byte	0x02, 0x4c
        /*0022*/ 	.byte	0x01
	.zero		1


	//----- nvinfo : EIATTR_MERCURY_ISA_VERSION
	.align		4
        /*0024*/ 	.byte	0x03, 0x5f
        /*0026*/ 	.short	0x0101


	//----- nvinfo : EIATTR_COOP_GROUP_MASK_REGIDS
	.align		4
        /*0028*/ 	.byte	0x04, 0x29
        /*002a*/ 	.short	(.L_22 - .L_21)


	//   ....[0]....
.L_21:
        /*002c*/ 	.word	0xffffffff


	//   ....[1]....
        /*0030*/ 	.word	0xffffffff


	//   ....[2]....
        /*0034*/ 	.word	0xffffffff


	//   ....[3]....
        /*0038*/ 	.word	0xffffffff


	//----- nvinfo : EIATTR_COOP_GROUP_INSTR_OFFSETS
	.align		4
.L_22:
        /*003c*/ 	.byte	0x04, 0x28
        /*003e*/ 	.short	(.L_24 - .L_23)


	//   ....[0]....
.L_23:
        /*0040*/ 	.word	0x00000070


	//   ....[1]....
        /*0044*/ 	.word	0x00000080


	//   ....[2]....
        /*0048*/ 	.word	0x00000140


	//   ....[3]....
        /*004c*/ 	.word	0x00000700


	//----- nvinfo : EIATTR_MBARRIER_INSTR_OFFSETS
	.align		4
.L_24:
        /*0050*/ 	.byte	0x04, 0x39
        /*0052*/ 	.short	(.L_26 - .L_25)


	//   ....[0]....
.L_25:
        /*0054*/ 	.word	0x000002f0
        /*0058*/ 	.word	0x000000ff
        /*005c*/ 	.word	0x00038000
        /*0060*/ 	.short	0x0100
        /*0062*/ 	.byte	0x08
	.zero		1


	//   ....[1]....
        /*0064*/ 	.word	0x00000300
        /*0068*/ 	.word	0x000000ff
        /*006c*/ 	.word	0x00038038
        /*0070*/ 	.short	0x0100
        /*0072*/ 	.byte	0x08
	.zero		1


	//   ....[2]....
        /*0074*/ 	.word	0x00000310
        /*0078*/ 	.word	0x000000ff
        /*007c*/ 	.word	0x00038008
        /*0080*/ 	.short	0x0100
        /*0082*/ 	.byte	0x08
	.zero		1


	//   ....[3]....
        /*0084*/ 	.word	0x00000320
        /*0088*/ 	.word	0x000000ff
        /*008c*/ 	.word	0x00038040
        /*0090*/ 	.short	0x0100
        /*0092*/ 	.byte	0x08
	.zero		1


	//   ....[4]....
        /*0094*/ 	.word	0x00000330
        /*0098*/ 	.word	0x000000ff
        /*009c*/ 	.word	0x00038010
        /*00a0*/ 	.short	0x0100
        /*00a2*/ 	.byte	0x08
	.zero		1


	//   ....[5]....
        /*00a4*/ 	.word	0x00000340
        /*00a8*/ 	.word	0x000000ff
        /*00ac*/ 	.word	0x00038048
        /*00b0*/ 	.short	0x0100
        /*00b2*/ 	.byte	0x08
	.zero		1


	//   ....[6]....
        /*00b4*/ 	.word	0x00000350
        /*00b8*/ 	.word	0x000000ff
        /*00bc*/ 	.word	0x00038018
        /*00c0*/ 	.short	0x0100
        /*00c2*/ 	.byte	0x08
	.zero		1


	//   ....[7]....
        /*00c4*/ 	.word	0x00000360
        /*00c8*/ 	.word	0x000000ff
        /*00cc*/ 	.word	0x00038050
        /*00d0*/ 	.short	0x0100
        /*00d2*/ 	.byte	0x08
	.zero		1


	//   ....[8]....
        /*00d4*/ 	.word	0x00000370
        /*00d8*/ 	.word	0x000000ff
        /*00dc*/ 	.word	0x00038020
        /*00e0*/ 	.short	0x0100
        /*00e2*/ 	.byte	0x08
	.zero		1


	//   ....[9]....
        /*00e4*/ 	.word	0x00000380
        /*00e8*/ 	.word	0x000000ff
        /*00ec*/ 	.word	0x00038058
        /*00f0*/ 	.short	0x0100
        /*00f2*/ 	.byte	0x08
	.zero		1


	//   ....[10]....
        /*00f4*/ 	.word	0x00000390
        /*00f8*/ 	.word	0x000000ff
        /*00fc*/ 	.word	0x00038028
        /*0100*/ 	.short	0x0100
        /*0102*/ 	.byte	0x08
	.zero		1


	//   ....[11]....
        /*0104*/ 	.word	0x000003a0
        /*0108*/ 	.word	0x000000ff
        /*010c*/ 	.word	0x00038060
        /*0110*/ 	.short	0x0100
        /*0112*/ 	.byte	0x08
	.zero		1


	//   ....[12]....
        /*0114*/ 	.word	0x000003b0
        /*0118*/ 	.word	0x000000ff
        /*011c*/ 	.word	0x00038030
        /*0120*/ 	.short	0x0100
        /*0122*/ 	.byte	0x08
	.zero		1


	//   ....[13]....
        /*0124*/ 	.word	0x000003c0
        /*0128*/ 	.word	0x000000ff
        /*012c*/ 	.word	0x00038068
        /*0130*/ 	.short	0x0100
        /*0132*/ 	.byte	0x08
	.zero		1


	//   ....[14]....
        /*0134*/ 	.word	0x00000f50
        /*0138*/ 	.word	0x00000007
        /*013c*/ 	.word	0x00038000
        /*0140*/ 	.short	0x010a
        /*0142*/ 	.byte	0x3f
	.zero		1


	//   ....[15]....
        /*0144*/ 	.word	0x000013b0
        /*0148*/ 	.word	0x0000000b
        /*014c*/ 	.word	0x00038000
        /*0150*/ 	.short	0x010a
        /*0152*/ 	.byte	0x3f
	.zero		1


	//   ....[16]....
        /*0154*/ 	.word	0x00001690
        /*0158*/ 	.word	0x0000000b
        /*015c*/ 	.word	0x00000000
        /*0160*/ 	.short	0x0101
        /*0162*/ 	.byte	0x3f
	.zero		1


	//   ....[17]....
        /*0164*/ 	.word	0x000018e0
        /*0168*/ 	.word	0x00000003
        /*016c*/ 	.word	0x00000000
        /*0170*/ 	.short	0x0101
        /*0172*/ 	.byte	0x3f
	.zero		1


	//   ....[18]....
        /*0174*/ 	.word	0x00009630
        /*0178*/ 	.word	0x0000000e
        /*017c*/ 	.word	0x00038038
        /*0180*/ 	.short	0x010a
        /*0182*/ 	.byte	0x3f
	.zero		1


	//   ....[19]....
        /*0184*/ 	.word	0x00009d50
        /*0188*/ 	.word	0x00000002
        /*018c*/ 	.word	0x00000000
        /*0190*/ 	.short	0x010a
        /*0192*/ 	.byte	0x3f
	.zero		1


	//   ....[20]....
        /*0194*/ 	.word	0x00009e00
        /*0198*/ 	.word	0x00000000
        /*019c*/ 	.word	0x00000000
        /*01a0*/ 	.short	0x010a
        /*01a2*/ 	.byte	0x3f
	.zero		1


	//   ....[21]....
        /*01a4*/ 	.word	0x00009eb0
        /*01a8*/ 	.word	0x00000000
        /*01ac*/ 	.word	0x00000000
        /*01b0*/ 	.short	0x010a
        /*01b2*/ 	.byte	0x3f
	.zero		1


	//   ....[22]....
        /*01b4*/ 	.word	0x00009f60
        /*01b8*/ 	.word	0x00000000
        /*01bc*/ 	.word	0x00000000
        /*01c0*/ 	.short	0x010a
        /*01c2*/ 	.byte	0x3f
	.zero		1


	//   ....[23]....
        /*01c4*/ 	.word	0x0000a010
        /*01c8*/ 	.word	0x00000000
        /*01cc*/ 	.word	0x00000000
        /*01d0*/ 	.short	0x010a
        /*01d2*/ 	.byte	0x3f
	.zero		1


	//   ....[24]....
        /*01d4*/ 	.word	0x0000a0c0
        /*01d8*/ 	.word	0x00000000
        /*01dc*/ 	.word	0x00000000
        /*01e0*/ 	.short	0x010a
        /*01e2*/ 	.byte	0x3f
	.zero		1


	//   ....[25]....
        /*01e4*/ 	.word	0x0000a170
        /*01e8*/ 	.word	0x00000004
        /*01ec*/ 	.word	0x00000000
        /*01f0*/ 	.short	0x010a
        /*01f2*/ 	.byte	0x3f
	.zero		1


	//----- nvinfo : EIATTR_NUM_MBARRIERS
	.align		4
.L_26:
        /*01f4*/ 	.byte	0x03, 0x38
        /*01f6*/ 	.short	0x000e


	//----- nvinfo : EIATTR_EXIT_INSTR_OFFSETS
	.align		4
        /*01f8*/ 	.byte	0x04, 0x1c
        /*01fa*/ 	.short	(.L_28 - .L_27)


	//   ....[0]....
.L_27:
        /*01fc*/ 	.word	0x00000a80


	//   ....[1]....
        /*0200*/ 	.word	0x00001a40


	//   ....[2]....
        /*0204*/ 	.word	0x00006f10


	//   ....[3]....
        /*0208*/ 	.word	0x00006f40


	//   ....[4]....
        /*020c*/ 	.word	0x000093e0


	//   ....[5]....
        /*0210*/ 	.word	0x00009410


	//   ....[6]....
        /*0214*/ 	.word	0x00009430


	//   ....[7]....
        /*0218*/ 	.word	0x00009c50


	//   ....[8]....
        /*021c*/ 	.word	0x0000a1a0


	//----- nvinfo : EIATTR_MAX_THREADS
	.align		4
.L_28:
        /*0220*/ 	.byte	0x04, 0x05
        /*0222*/ 	.short	(.L_30 - .L_29)
.L_29:
        /*0224*/ 	.word	0x00000100
        /*0228*/ 	.word	0x00000001
        /*022c*/ 	.word	0x00000001


	//----- nvinfo : EIATTR_CRS_STACK_SIZE
	.align		4
.L_30:
        /*0230*/ 	.byte	0x04, 0x1e
        /*0232*/ 	.short	(.L_32 - .L_31)
.L_31:
        /*0234*/ 	.word	0x00000000


	//----- nvinfo : EIATTR_CBANK_PARAM_SIZE
	.align		4
.L_32:
        /*0238*/ 	.byte	0x03, 0x19
        /*023a*/ 	.short	0x03f0


	//----- nvinfo : EIATTR_PARAM_CBANK
	.align		4
        /*023c*/ 	.byte	0x04, 0x0a
        /*023e*/ 	.short	(.L_34 - .L_33)
	.align		4
.L_33:
        /*0240*/ 	.word	index@(.nv.constant0._ZN7cutlass13device_kernelINS_4conv6kernel13ConvUniversalINS1_16ConvProblemShapeILNS1_8OperatorE0ELi2EEENS1_10collective14CollectiveConvINS1_46MainloopSm90TmaGmmaWarpSpecializedImplicitGemmILS5_0ELi7ELi2EN4cute5tupleIJNSA_1CILi2EEENSC_ILi1EEESE_EEENS1_36KernelImplicitTmaWarpSpecializedSm90ELi1EEENSB_IJNSC_ILi128EEESI_NSB_IJNSC_ILi32EEEEEEEEENS_10tfloat32_tESM_NSA_8TiledMMAINSA_8MMA_AtomIJNSA_4SM904GMMA30MMA_64x128x8_F32TF32TF32_SS_TNILNSQ_7ScaleInE1ELSS_1EEEEEENSA_6LayoutINSB_IJSE_SE_SE_EEENSB_IJNSC_ILi0EEESX_SX_EEEEENSB_IJNSA_10UnderscoreES10_S10_EEEEENS7_6detail26Sm90ImplicitGemmTileTraitsINSA_20SM90_TMA_LOAD_IM2COLENSA_14ComposedLayoutINSA_7SwizzleILi3ELi4ELi3EEENSA_18smem_ptr_flag_bitsILi32EEENSV_INSB_IJNSB_IJNSC_ILi8EEENSC_ILi16EEEEEENSB_IJSJ_SE_EEENSB_IJSE_NSC_ILi7EEEEEEEEENSB_IJNSB_IJSJ_NSC_ILi256EEEEEENSB_IJSE_SX_EEENSB_IJSX_NSC_ILi4096EEEEEEEEEEEEEvEENS14_INSA_23SM90_TMA_LOAD_MULTICASTES1P_vEEEENS_8epilogue10collective6detail29Sm90TmaWarpSpecializedAdapterINS1V_15DefaultEpilogueISM_NSB_IJNSB_IJlllEEESE_SX_EEES20_NS1U_6thread17LinearCombinationISM_Li1EffLNS21_9ScaleType4KindE0ELNS_15FloatRoundStyleE2ESM_EENS_4gemm15EpilogueDefaultEEEEEvvEEEEvNT_6ParamsE)
        /*0244*/ 	.short	0x0210
        /*0246*/ 	.short	0x03f0


	//----- nvinfo : EIATTR_SW_WAR
	.align		4
.L_34:
        /*0248*/ 	.byte	0x04, 0x36
        /*024a*/ 	.short	(.L_36 - .L_35)
.L_35:
        /*024c*/ 	.word	0x00000008
.L_36:


//--------------------- .nv.callgraph             --------------------------
	.section	.nv.callgraph,"",@"SHT_CUDA_CALLGRAPH"
	.align	4
	.sectionentsize	8
	.align		4
        /*0000*/ 	.word	0x00000000
	.align		4
        /*0004*/ 	.word	0xffffffff
	.align		4
        /*0008*/ 	.word	0x00000000
	.align		4
        /*000c*/ 	.word	0xfffffffe
	.align		4
        /*0010*/ 	.word	0x00000000
	.align		4
        /*0014*/ 	.word	0xfffffffd
	.align		4
        /*0018*/ 	.word	0x00000000
	.align		4
        /*001c*/ 	.word	0xfffffffc


//--------------------- .nv.constant4             --------------------------
	.section	.nv.constant4,"a",@progbits
	.align	8
	.align		8
.nv.constant4:
        /*0000*/ 	.dword	_ZN39_INTERNAL_12076f96_4_k_cu_ae6332b2_35344cuda3std3__45__cpo5beginE
	.align		8
        /*0008*/ 	.dword	_ZN39_INTERNAL_12076f96_4_k_cu_ae6332b2_35344cuda3std3__45__cpo3endE
	.align		8
        /*0010*/ 	.dword	_ZN39_INTERNAL_12076f96_4_k_cu_ae6332b2_35344cuda3std3__45__cpo6cbeginE
	.align		8
        /*0018*/ 	.dword	_ZN39_INTERNAL_12076f96_4_k_cu_ae6332b2_35344cuda3std3__45__cpo4cendE
	.align		8
        /*0020*/ 	.dword	_ZN39_INTERNAL_12076f96_4_k_cu_ae6332b2_35344cuda3std3__441_GLOBAL__N__12076f96_4_k_cu_ae6332b2_35346ignoreE
	.align		8
        /*0028*/ 	.dword	_ZN39_INTERNAL_12076f96_4_k_cu_ae6332b2_35344cuda3std3__419piecewise_constructE
	.align		8
        /*0030*/ 	.dword	_ZN39_INTERNAL_12076f96_4_k_cu_ae6332b2_35344cuda3std3__48in_placeE
	.align		8
        /*0038*/ 	.dword	_ZN39_INTERNAL_12076f96_4_k_cu_ae6332b2_35344cuda3std6ranges3__45__cpo4swapE
	.align		8
        /*0040*/ 	.dword	_ZN39_INTERNAL_12076f96_4_k_cu_ae6332b2_35344cuda3std6ranges3__45__cpo9iter_moveE
	.align		8
        /*0048*/ 	.dword	_ZN39_INTERNAL_12076f96_4_k_cu_ae6332b2_35344cute7productE
	.align		8
        /*0050*/ 	.dword	_ZN39_INTERNAL_12076f96_4_k_cu_ae6332b2_35344cute1_E


//--------------------- .text._ZN7cutlass13device_kernelINS_4conv6kernel13ConvUniversalINS1_16ConvProblemShapeILNS1_8OperatorE0ELi2EEENS1_10collective14CollectiveConvINS1_46MainloopSm90TmaGmmaWarpSpecializedImplicitGemmILS5_0ELi7ELi2EN4cute5tupleIJNSA_1CILi2EEENSC_ILi1EEESE_EEENS1_36KernelImplicitTmaWarpSpecializedSm90ELi1EEENSB_IJNSC_ILi128EEESI_NSB_IJNSC_ILi32EEEEEEEEENS_10tfloat32_tESM_NSA_8TiledMMAINSA_8MMA_AtomIJNSA_4SM904GMMA30MMA_64x128x8_F32TF32TF32_SS_TNILNSQ_7ScaleInE1ELSS_1EEEEEENSA_6LayoutINSB_IJSE_SE_SE_EEENSB_IJNSC_ILi0EEESX_SX_EEEEENSB_IJNSA_10UnderscoreES10_S10_EEEEENS7_6detail26Sm90ImplicitGemmTileTraitsINSA_20SM90_TMA_LOAD_IM2COLENSA_14ComposedLayoutINSA_7SwizzleILi3ELi4ELi3EEENSA_18smem_ptr_flag_bitsILi32EEENSV_INSB_IJNSB_IJNSC_ILi8EEENSC_ILi16EEEEEENSB_IJSJ_SE_EEENSB_IJSE_NSC_ILi7EEEEEEEEENSB_IJNSB_IJSJ_NSC_ILi256EEEEEENSB_IJSE_SX_EEENSB_IJSX_NSC_ILi4096EEEEEEEEEEEEEvEENS14_INSA_23SM90_TMA_LOAD_MULTICASTES1P_vEEEENS_8epilogue10collective6detail29Sm90TmaWarpSpecializedAdapterINS1V_15DefaultEpilogueISM_NSB_IJNSB_IJlllEEESE_SX_EEES20_NS1U_6thread17LinearCombinationISM_Li1EffLNS21_9ScaleType4KindE0ELNS_15FloatRoundStyleE2ESM_EENS_4gemm15EpilogueDefaultEEEEEvvEEEEvNT_6ParamsE --------------------------
	.section	.text._ZN7cutlass13device_kernelINS_4conv6kernel13ConvUniversalINS1_16ConvProblemShapeILNS1_8OperatorE0ELi2EEENS1_10collective14CollectiveConvINS1_46MainloopSm90TmaGmmaWarpSpecializedImplicitGemmILS5_0ELi7ELi2EN4cute5tupleIJNSA_1CILi2EEENSC_ILi1EEESE_EEENS1_36KernelImplicitTmaWarpSpecializedSm90ELi1EEENSB_IJNSC_ILi128EEESI_NSB_IJNSC_ILi32EEEEEEEEENS_10tfloat32_tESM_NSA_8TiledMMAINSA_8MMA_AtomIJNSA_4SM904GMMA30MMA_64x128x8_F32TF32TF32_SS_TNILNSQ_7ScaleInE1ELSS_1EEEEEENSA_6LayoutINSB_IJSE_SE_SE_EEENSB_IJNSC_ILi0EEESX_SX_EEEEENSB_IJNSA_10UnderscoreES10_S10_EEEEENS7_6detail26Sm90ImplicitGemmTileTraitsINSA_20SM90_TMA_LOAD_IM2COLENSA_14ComposedLayoutINSA_7SwizzleILi3ELi4ELi3EEENSA_18smem_ptr_flag_bitsILi32EEENSV_INSB_IJNSB_IJNSC_ILi8EEENSC_ILi16EEEEEENSB_IJSJ_SE_EEENSB_IJSE_NSC_ILi7EEEEEEEEENSB_IJNSB_IJSJ_NSC_ILi256EEEEEENSB_IJSE_SX_EEENSB_IJSX_NSC_ILi4096EEEEEEEEEEEEEvEENS14_INSA_23SM90_TMA_LOAD_MULTICASTES1P_vEEEENS_8epilogue10collective6detail29Sm90TmaWarpSpecializedAdapterINS1V_15DefaultEpilogueISM_NSB_IJNSB_IJlllEEESE_SX_EEES20_NS1U_6thread17LinearCombinationISM_Li1EffLNS21_9ScaleType4KindE0ELNS_15FloatRoundStyleE2ESM_EENS_4gemm15EpilogueDefaultEEEEEvvEEEEvNT_6ParamsE,"ax",@progbits
	.align	128
.text._ZN7cutlass13device_kernelINS_4conv6kernel13ConvUniversalINS1_16ConvProblemShapeILNS1_8OperatorE0ELi2EEENS1_10collective14CollectiveConvINS1_46MainloopSm90TmaGmmaWarpSpecializedImplicitGemmILS5_0ELi7ELi2EN4cute5tupleIJNSA_1CILi2EEENSC_ILi1EEESE_EEENS1_36KernelImplicitTmaWarpSpecializedSm90ELi1EEENSB_IJNSC_ILi128EEESI_NSB_IJNSC_ILi32EEEEEEEEENS_10tfloat32_tESM_NSA_8TiledMMAINSA_8MMA_AtomIJNSA_4SM904GMMA30MMA_64x128x8_F32TF32TF32_SS_TNILNSQ_7ScaleInE1ELSS_1EEEEEENSA_6LayoutINSB_IJSE_SE_SE_EEENSB_IJNSC_ILi0EEESX_SX_EEEEENSB_IJNSA_10UnderscoreES10_S10_EEEEENS7_6detail26Sm90ImplicitGemmTileTraitsINSA_20SM90_TMA_LOAD_IM2COLENSA_14ComposedLayoutINSA_7SwizzleILi3ELi4ELi3EEENSA_18smem_ptr_flag_bitsILi32EEENSV_INSB_IJNSB_IJNSC_ILi8EEENSC_ILi16EEEEEENSB_IJSJ_SE_EEENSB_IJSE_NSC_ILi7EEEEEEEEENSB_IJNSB_IJSJ_NSC_ILi256EEEEEENSB_IJSE_SX_EEENSB_IJSX_NSC_ILi4096EEEEEEEEEEEEEvEENS14_INSA_23SM90_TMA_LOAD_MULTICASTES1P_vEEEENS_8epilogue10collective6detail29Sm90TmaWarpSpecializedAdapterINS1V_15DefaultEpilogueISM_NSB_IJNSB_IJlllEEESE_SX_EEES20_NS1U_6thread17LinearCombinationISM_Li1EffLNS21_9ScaleType4KindE0ELNS_15FloatRoundStyleE2ESM_EENS_4gemm15EpilogueDefaultEEEEEvvEEEEvNT_6ParamsE:
        .type           _ZN7cutlass13device_kernelINS_4conv6kernel13ConvUniversalINS1_16ConvProblemShapeILNS1_8OperatorE0ELi2EEENS1_10collective14CollectiveConvINS1_46MainloopSm90TmaGmmaWarpSpecializedImplicitGemmILS5_0ELi7ELi2EN4cute5tupleIJNSA_1CILi2EEENSC_ILi1EEESE_EEENS1_36KernelImplicitTmaWarpSpecializedSm90ELi1EEENSB_IJNSC_ILi128EEESI_NSB_IJNSC_ILi32EEEEEEEEENS_10tfloat32_tESM_NSA_8TiledMMAINSA_8MMA_AtomIJNSA_4SM904GMMA30MMA_64x128x8_F32TF32TF32_SS_TNILNSQ_7ScaleInE1ELSS_1EEEEEENSA_6LayoutINSB_IJSE_SE_SE_EEENSB_IJNSC_ILi0EEESX_SX_EEEEENSB_IJNSA_10UnderscoreES10_S10_EEEEENS7_6detail26Sm90ImplicitGemmTileTraitsINSA_20SM90_TMA_LOAD_IM2COLENSA_14ComposedLayoutINSA_7SwizzleILi3ELi4ELi3EEENSA_18smem_ptr_flag_bitsILi32EEENSV_INSB_IJNSB_IJNSC_ILi8EEENSC_ILi16EEEEEENSB_IJSJ_SE_EEENSB_IJSE_NSC_ILi7EEEEEEEEENSB_IJNSB_IJSJ_NSC_ILi256EEEEEENSB_IJSE_SX_EEENSB_IJSX_NSC_ILi4096EEEEEEEEEEEEEvEENS14_INSA_23SM90_TMA_LOAD_MULTICASTES1P_vEEEENS_8epilogue10collective6detail29Sm90TmaWarpSpecializedAdapterINS1V_15DefaultEpilogueISM_NSB_IJNSB_IJlllEEESE_SX_EEES20_NS1U_6thread17LinearCombinationISM_Li1EffLNS21_9ScaleType4KindE0ELNS_15FloatRoundStyleE2ESM_EENS_4gemm15EpilogueDefaultEEEEEvvEEEEvNT_6ParamsE,@function
        .size           _ZN7cutlass13device_kernelINS_4conv6kernel13ConvUniversalINS1_16ConvProblemShapeILNS1_8OperatorE0ELi2EEENS1_10collective14CollectiveConvINS1_46MainloopSm90TmaGmmaWarpSpecializedImplicitGemmILS5_0ELi7ELi2EN4cute5tupleIJNSA_1CILi2EEENSC_ILi1EEESE_EEENS1_36KernelImplicitTmaWarpSpecializedSm90ELi1EEENSB_IJNSC_ILi128EEESI_NSB_IJNSC_ILi32EEEEEEEEENS_10tfloat32_tESM_NSA_8TiledMMAINSA_8MMA_AtomIJNSA_4SM904GMMA30MMA_64x128x8_F32TF32TF32_SS_TNILNSQ_7ScaleInE1ELSS_1EEEEEENSA_6LayoutINSB_IJSE_SE_SE_EEENSB_IJNSC_ILi0EEESX_SX_EEEEENSB_IJNSA_10UnderscoreES10_S10_EEEEENS7_6detail26Sm90ImplicitGemmTileTraitsINSA_20SM90_TMA_LOAD_IM2COLENSA_14ComposedLayoutINSA_7SwizzleILi3ELi4ELi3EEENSA_18smem_ptr_flag_bitsILi32EEENSV_INSB_IJNSB_IJNSC_ILi8EEENSC_ILi16EEEEEENSB_IJSJ_SE_EEENSB_IJSE_NSC_ILi7EEEEEEEEENSB_IJNSB_IJSJ_NSC_ILi256EEEEEENSB_IJSE_SX_EEENSB_IJSX_NSC_ILi4096EEEEEEEEEEEEEvEENS14_INSA_23SM90_TMA_LOAD_MULTICASTES1P_vEEEENS_8epilogue10collective6detail29Sm90TmaWarpSpecializedAdapterINS1V_15DefaultEpilogueISM_NSB_IJNSB_IJlllEEESE_SX_EEES20_NS1U_6thread17LinearCombinationISM_Li1EffLNS21_9ScaleType4KindE0ELNS_15FloatRoundStyleE2ESM_EENS_4gemm15EpilogueDefaultEEEEEvvEEEEvNT_6ParamsE,(.L_x_294 - _ZN7cutlass13device_kernelINS_4conv6kernel13ConvUniversalINS1_16ConvProblemShapeILNS1_8OperatorE0ELi2EEENS1_10collective14CollectiveConvINS1_46MainloopSm90TmaGmmaWarpSpecializedImplicitGemmILS5_0ELi7ELi2EN4cute5tupleIJNSA_1CILi2EEENSC_ILi1EEESE_EEENS1_36KernelImplicitTmaWarpSpecializedSm90ELi1EEENSB_IJNSC_ILi128EEESI_NSB_IJNSC_ILi32EEEEEEEEENS_10tfloat32_tESM_NSA_8TiledMMAINSA_8MMA_AtomIJNSA_4SM904GMMA30MMA_64x128x8_F32TF32TF32_SS_TNILNSQ_7ScaleInE1ELSS_1EEEEEENSA_6LayoutINSB_IJSE_SE_SE_EEENSB_IJNSC_ILi0EEESX_SX_EEEEENSB_IJNSA_10UnderscoreES10_S10_EEEEENS7_6detail26Sm90ImplicitGemmTileTraitsINSA_20SM90_TMA_LOAD_IM2COLENSA_14ComposedLayoutINSA_7SwizzleILi3ELi4ELi3EEENSA_18smem_ptr_flag_bitsILi32EEENSV_INSB_IJNSB_IJNSC_ILi8EEENSC_ILi16EEEEEENSB_IJSJ_SE_EEENSB_IJSE_NSC_ILi7EEEEEEEEENSB_IJNSB_IJSJ_NSC_ILi256EEEEEENSB_IJSE_SX_EEENSB_IJSX_NSC_ILi4096EEEEEEEEEEEEEvEENS14_INSA_23SM90_TMA_LOAD_MULTICASTES1P_vEEEENS_8epilogue10collective6detail29Sm90TmaWarpSpecializedAdapterINS1V_15DefaultEpilogueISM_NSB_IJNSB_IJlllEEESE_SX_EEES20_NS1U_6thread17LinearCombinationISM_Li1EffLNS21_9ScaleType4KindE0ELNS_15FloatRoundStyleE2ESM_EENS_4gemm15EpilogueDefaultEEEEEvvEEEEvNT_6ParamsE)
        .other          _ZN7cutlass13device_kernelINS_4conv6kernel13ConvUniversalINS1_16ConvProblemShapeILNS1_8OperatorE0ELi2EEENS1_10collective14CollectiveConvINS1_46MainloopSm90TmaGmmaWarpSpecializedImplicitGemmILS5_0ELi7ELi2EN4cute5tupleIJNSA_1CILi2EEENSC_ILi1EEESE_EEENS1_36KernelImplicitTmaWarpSpecializedSm90ELi1EEENSB_IJNSC_ILi128EEESI_NSB_IJNSC_ILi32EEEEEEEEENS_10tfloat32_tESM_NSA_8TiledMMAINSA_8MMA_AtomIJNSA_4SM904GMMA30MMA_64x128x8_F32TF32TF32_SS_TNILNSQ_7ScaleInE1ELSS_1EEEEEENSA_6LayoutINSB_IJSE_SE_SE_EEENSB_IJNSC_ILi0EEESX_SX_EEEEENSB_IJNSA_10UnderscoreES10_S10_EEEEENS7_6detail26Sm90ImplicitGemmTileTraitsINSA_20SM90_TMA_LOAD_IM2COLENSA_14ComposedLayoutINSA_7SwizzleILi3ELi4ELi3EEENSA_18smem_ptr_flag_bitsILi32EEENSV_INSB_IJNSB_IJNSC_ILi8EEENSC_ILi16EEEEEENSB_IJSJ_SE_EEENSB_IJSE_NSC_ILi7EEEEEEEEENSB_IJNSB_IJSJ_NSC_ILi256EEEEEENSB_IJSE_SX_EEENSB_IJSX_NSC_ILi4096EEEEEEEEEEEEEvEENS14_INSA_23SM90_TMA_LOAD_MULTICASTES1P_vEEEENS_8epilogue10collective6detail29Sm90TmaWarpSpecializedAdapterINS1V_15DefaultEpilogueISM_NSB_IJNSB_IJlllEEESE_SX_EEES20_NS1U_6thread17LinearCombinationISM_Li1EffLNS21_9ScaleType4KindE0ELNS_15FloatRoundStyleE2ESM_EENS_4gemm15EpilogueDefaultEEEEEvvEEEEvNT_6ParamsE,@"STO_CUDA_ENTRY STV_DEFAULT"
_ZN7cutlass13device_kernelINS_4conv6kernel13ConvUniversalINS1_16ConvProblemShapeILNS1_8OperatorE0ELi2EEENS1_10collective14CollectiveConvINS1_46MainloopSm90TmaGmmaWarpSpecializedImplicitGemmILS5_0ELi7ELi2EN4cute5tupleIJNSA_1CILi2EEENSC_ILi1EEESE_EEENS1_36KernelImplicitTmaWarpSpecializedSm90ELi1EEENSB_IJNSC_ILi128EEESI_NSB_IJNSC_ILi32EEEEEEEEENS_10tfloat32_tESM_NSA_8TiledMMAINSA_8MMA_AtomIJNSA_4SM904GMMA30MMA_64x128x8_F32TF32TF32_SS_TNILNSQ_7ScaleInE1ELSS_1EEEEEENSA_6LayoutINSB_IJSE_SE_SE_EEENSB_IJNSC_ILi0EEESX_SX_EEEEENSB_IJNSA_10UnderscoreES10_S10_EEEEENS7_6detail26Sm90ImplicitGemmTileTraitsINSA_20SM90_TMA_LOAD_IM2COLENSA_14ComposedLayoutINSA_7SwizzleILi3ELi4ELi3EEENSA_18smem_ptr_flag_bitsILi32EEENSV_INSB_IJNSB_IJNSC_ILi8EEENSC_ILi16EEEEEENSB_IJSJ_SE_EEENSB_IJSE_NSC_ILi7EEEEEEEEENSB_IJNSB_IJSJ_NSC_ILi256EEEEEENSB_IJSE_SX_EEENSB_IJSX_NSC_ILi4096EEEEEEEEEEEEEvEENS14_INSA_23SM90_TMA_LOAD_MULTICASTES1P_vEEEENS_8epilogue10collective6detail29Sm90TmaWarpSpecializedAdapterINS1V_15DefaultEpilogueISM_NSB_IJNSB_IJlllEEESE_SX_EEES20_NS1U_6thread17LinearCombinationISM_Li1EffLNS21_9ScaleType4KindE0ELNS_15FloatRoundStyleE2ESM_EENS_4gemm15EpilogueDefaultEEEEEvvEEEEvNT_6ParamsE:
[----:B------:R-:W-:Y:S01]  /*0000*/  LDC R1, c[0x0][0x28] ;  /* 0x00000a00ff017b82 */ /* 0x000fe20000000800 */
[----:B------:R-:W0:Y:S01]  /*0010*/  S2R R10, SR_TID.X ;  /* 0x00000000000a7919 */ /* 0x000e220000002100 */
[----:B------:R-:W-:Y:S01]  /*0020*/  ELECT P0, URZ, PT ;  /* 0x00000000003f782f */ /* 0x000fe20003800000 */
[----:B------:R-:W-:Y:S01]  /*0030*/  BSSY B0, `(.L_x_0) ;  /* 0x0000010000007945 */ /* 0x000fe20003800000 */
[----:B------:R-:W1:Y:S01]  /*0040*/  S2R R12, SR_CTAID.X ;  /* 0x00000000000c7919 */ /* 0x000e620000002500 */
[--C-:B0-----:R-:W-:Y:S02]  /*0050*/  SHF.R.U32.HI R0, RZ, 0x5, R10.reuse ;  /* 0x00000005ff007819 */ /* 0x101fe4000001160a */
[----:B------:R-:W-:-:S03]  /*0060*/  SHF.R.U32.HI R2, RZ, 0x7, R10 ;  /* 0x00000007ff027819 */ /* 0x000fc6000001160a */
[----:B------:R-:W0:Y:S04]  /*0070*/  SHFL.IDX PT, R3, R0, RZ, 0x1f ;  /* 0x00001fff00037589 */ /* 0x000e2800000e0000 */
[----:B------:R2:W3:Y:S01]  /*0080*/  SHFL.IDX PT, R11, R2, RZ, 0x1f ;  /* 0x00001fff020b7589 */ /* 0x0004e200000e0000 */
[----:B0-----:R-:W-:-:S13]  /*0090*/  ISETP.NE.OR P0, PT, R3, RZ, !P0 ;  /* 0x000000ff0300720c */ /* 0x001fda0004705670 */
[----:B-123--:R-:W-:Y:S05]  /*00a0*/  @P0 BRA `(.L_x_1) ;  /* 0x0000000000200947 */ /* 0x00efea0003800000 */
[----:B------:R-:W-:Y:S02]  /*00b0*/  ULDC.64 UR4, c[0x0][0x198] ;  /* 0x0000660000047ab9 */ /* 0x000fe40000000a00 */
[----:B------:R-:W-:Y:S02]  /*00c0*/  UIADD3 UR6, UP0, UR4, 0xf0, URZ ;  /* 0x000000f004067890 */ /* 0x000fe4000ff1e03f */
[----:B------:R-:W-:Y:S02]  /*00d0*/  UIADD3 UR4, UP1, UR4, 0x1f0, URZ ;  /* 0x000001f004047890 */ /* 0x000fe4000ff3e03f */
[----:B------:R-:W-:Y:S02]  /*00e0*/  UIADD3.X UR7, URZ, UR5, URZ, UP0, !UPT ;  /* 0x000000053f077290 */ /* 0x000fe400087fe43f */
[----:B------:R-:W-:-:S07]  /*00f0*/  UIADD3.X UR5, URZ, UR5, URZ, UP1, !UPT ;  /* 0x000000053f057290 */ /* 0x000fce0008ffe43f */
[----:B------:R0:W-:Y:S02]  /*0100*/  UTMACCTL.PF [UR6] ;  /* 0x00000000060079b9 */ /* 0x0001e40008040000 */
[----:B------:R0:W-:Y:S02]  /*0110*/  UTMACCTL.PF [UR4] ;  /* 0x00000000040079b9 */ /* 0x0001e40008040000 */
[----:B0-----:R-:W-:Y:S01]  /*0120*/  NOP ;  /* 0x0000000000007918 */ /* 0x001fe20000000000 */
.L_x_1:
[----:B------:R-:W-:Y:S05]  /*0130*/  BSYNC B0 ;  /* 0x0000000000007941 */ /* 0x000fea0003800000 */
.L_x_0:
[----:B------:R-:W0:Y:S01]  /*0140*/  SHFL.IDX PT, R0, R0, RZ, 0x1f ;  /* 0x00001fff00007589 */ /* 0x000e2200000e0000 */
[----:B------:R-:W-:Y:S02]  /*0150*/  SHF.R.S32.HI R5, RZ, 0x1f, R10 ;  /* 0x0000001fff057819 */ /* 0x000fe4000001140a */
[----:B------:R-:W-:Y:S01]  /*0160*/  I2FP.F32.U32 R6, R12 ;  /* 0x0000000c00067245 */ /* 0x000fe20000201000 */
[----:B------:R-:W1:Y:S01]  /*0170*/  S2R R13, SR_CTAID.Y ;  /* 0x00000000000d7919 */ /* 0x000e620000002600 */
[----:B------:R-:W-:-:S04]  /*0180*/  LEA.HI R5, R5, R10, RZ, 0x7 ;  /* 0x0000000a05057211 */ /* 0x000fc800078f38ff */
[----:B------:R-:W-:-:S05]  /*0190*/  LOP3.LUT R5, R5, 0xffffff80, RZ, 0xc0, !PT ;  /* 0xffffff8005057812 */ /* 0x000fca00078ec0ff */
[----:B------:R-:W-:-:S05]  /*01a0*/  IMAD.IADD R15, R10, 0x1, -R5 ;  /* 0x000000010a0f7824 */ /* 0x000fca00078e0a05 */
[----:B------:R-:W-:-:S04]  /*01b0*/  SHF.R.S32.HI R2, RZ, 0x1f, R15 ;  /* 0x0000001fff027819 */ /* 0x000fc8000001140f */
[----:B------:R-:W-:Y:S02]  /*01c0*/  LEA.HI R2, R2, R15, RZ, 0x3 ;  /* 0x0000000f02027211 */ /* 0x000fe400078f18ff */
[----:B0-----:R-:W-:Y:S02]  /*01d0*/  ISETP.NE.AND P0, PT, R0, RZ, PT ;  /* 0x000000ff0000720c */ /* 0x001fe40003f05270 */
[--C-:B------:R-:W-:Y:S02]  /*01e0*/  SHF.R.S32.HI R4, RZ, 0x3, R2.reuse ;  /* 0x00000003ff047819 */ /* 0x100fe40000011402 */
[----:B------:R-:W-:Y:S02]  /*01f0*/  SHF.R.S32.HI R5, RZ, 0x1f, R2 ;  /* 0x0000001fff057819 */ /* 0x000fe40000011402 */
[----:B------:R-:W-:-:S07]  /*0200*/  SHF.R.S32.HI R7, RZ, 0x1f, R0 ;  /* 0x0000001fff077819 */ /* 0x000fce0000011400 */
[----:B-1----:R-:W-:Y:S05]  /*0210*/  @P0 BRA `(.L_x_2) ;  /* 0x0000000000700947 */ /* 0x002fea0003800000 */
[----:B------:R-:W0:Y:S01]  /*0220*/  S2UR UR8, SR_CgaCtaId ;  /* 0x00000000000879c3 */ /* 0x000e220000008800 */
[----:B------:R-:W-:Y:S01]  /*0230*/  UMOV UR4, 0x400 ;  /* 0x0000040000047882 */ /* 0x000fe20000000000 */
[----:B------:R-:W-:Y:S01]  /*0240*/  UMOV UR5, 0x1 ;  /* 0x0000000100057882 */ /* 0x000fe20000000000 */
[----:B------:R-:W-:Y:S01]  /*0250*/  UMOV UR6, 0x2 ;  /* 0x0000000200067882 */ /* 0x000fe20000000000 */
[----:B------:R-:W-:Y:S01]  /*0260*/  ELECT P0, URZ, PT ;  /* 0x00000000003f782f */ /* 0x000fe20003800000 */
[----:B------:R-:W-:-:S04]  /*0270*/  UIADD3 UR6, -UR6, 0x100000, URZ ;  /* 0x0010000006067890 */ /* 0x000fc8000fffe13f */
[----:B------:R-:W-:Y:S02]  /*0280*/  USHF.L.U32 UR7, UR6, 0xb, URZ ;  /* 0x0000000b06077899 */ /* 0x000fe4000800063f */
[----:B------:R-:W-:Y:S02]  /*0290*/  USHF.L.U32 UR6, UR6, 0x1, URZ ;  /* 0x0000000106067899 */ /* 0x000fe4000800063f */
[----:B0-----:R-:W-:Y:S02]  /*02a0*/  ULEA UR8, UR8, UR4, 0x18 ;  /* 0x0000000408087291 */ /* 0x001fe4000f8ec03f */
[----:B------:R-:W-:-:S04]  /*02b0*/  UIADD3 UR4, -UR5, 0x100000, URZ ;  /* 0x0010000005047890 */ /* 0x000fc8000fffe13f */
[----:B------:R-:W-:Y:S02]  /*02c0*/  USHF.L.U32 UR5, UR4, 0xb, URZ ;  /* 0x0000000b04057899 */ /* 0x000fe4000800063f */
[----:B------:R-:W-:Y:S01]  /*02d0*/  USHF.L.U32 UR4, UR4, 0x1, URZ ;  /* 0x0000000104047899 */ /* 0x000fe2000800063f */
[----:B------:R-:W0:Y:S11]  /*02e0*/  FENCE.VIEW.ASYNC.S ;  /* 0x00000000000073c6 */ /* 0x000e360000000000 */
[----:B0-----:R0:W1:Y:S01]  /*02f0*/  SYNCS.EXCH.64 URZ, [UR8+0x38000], UR4 ;  /* 0x03800004083f75b2 */ /* 0x0010620008000100 */
[----:B------:R0:W2:Y:S01]  /*0300*/  SYNCS.EXCH.64 URZ, [UR8+0x38038], UR6 ;  /* 0x03803806083f75b2 */ /* 0x0000a20008000100 */
[----:B------:R0:W3:Y:S01]  /*0310*/  SYNCS.EXCH.64 URZ, [UR8+0x38008], UR4 ;  /* 0x03800804083f75b2 */ /* 0x0000e20008000100 */
[----:B------:R0:W4:Y:S01]  /*0320*/  SYNCS.EXCH.64 URZ, [UR8+0x38040], UR6 ;  /* 0x03804006083f75b2 */ /* 0x0001220008000100 */
[----:B------:R0:W0:Y:S01]  /*0330*/  SYNCS.EXCH.64 URZ, [UR8+0x38010], UR4 ;  /* 0x03801004083f75b2 */ /* 0x0000220008000100 */
        /* <DEDUP_REMOVED lines=9> */
[----:B------:R-:W-:Y:S01]  /*03d0*/  NOP ;  /* 0x0000000000007918 */ /* 0x000fe20000000000 */
.L_x_2:
[----:B0-----:R-:W-:Y:S01]  /*03e0*/  ULDC UR4, c[0x0][0x150] ;  /* 0x0000540000047ab9 */ /* 0x001fe20000000800 */
[----:B------:R-:W-:Y:S01]  /*03f0*/  LEA.HI R5, R5, R4, RZ, 0x2 ;  /* 0x0000000405057211 */ /* 0x000fe200078f10ff */
[----:B------:R-:W-:Y:S01]  /*0400*/  FMUL R6, R6, UR4 ;  /* 0x0000000406067c20 */ /* 0x000fe20008400000 */
[----:B------:R-:W-:Y:S01]  /*0410*/  LEA.HI R7, R7, R0, RZ, 0x2 ;  /* 0x0000000007077211 */ /* 0x000fe200078f10ff */
[----:B------:R-:W-:Y:S01]  /*0420*/  ULDC UR4, c[0x0][0x154] ;  /* 0x0000550000047ab9 */ /* 0x000fe20000000800 */
[----:B------:R-:W-:Y:S01]  /*0430*/  LOP3.LUT R5, R5, 0xfffffffc, RZ, 0xc0, !PT ;  /* 0xfffffffc05057812 */ /* 0x000fe200078ec0ff */
[----:B------:R-:W0:Y:S01]  /*0440*/  LDC R9, c[0x0][0x140] ;  /* 0x00005000ff097b82 */ /* 0x000e220000000800 */
[----:B------:R-:W-:Y:S01]  /*0450*/  LOP3.LUT R7, R7, 0x3ffffffc, RZ, 0xc0, !PT ;  /* 0x3ffffffc07077812 */ /* 0x000fe200078ec0ff */
[----:B------:R-:W5:Y:S01]  /*0460*/  F2I.U32.TRUNC.NTZ R6, R6 ;  /* 0x0000000600067305 */ /* 0x000f62000020f000 */
[----:B------:R-:W-:Y:S01]  /*0470*/  I2FP.F32.U32 R2, R13 ;  /* 0x0000000d00027245 */ /* 0x000fe20000201000 */
[----:B------:R-:W-:Y:S01]  /*0480*/  IMAD.IADD R5, R4, 0x1, -R5 ;  /* 0x0000000104057824 */ /* 0x000fe200078e0a05 */
[----:B------:R-:W-:Y:S01]  /*0490*/  LOP3.LUT P0, RZ, R15, 0x7, RZ, 0xc0, !PT ;  /* 0x000000070fff7812 */ /* 0x000fe2000780c0ff */
[----:B------:R-:W-:Y:S01]  /*04a0*/  IMAD.IADD R0, R0, 0x1, -R7 ;  /* 0x0000000100007824 */ /* 0x000fe200078e0a07 */
[----:B------:R-:W-:Y:S01]  /*04b0*/  ISETP.NE.AND P3, PT, R11, 0x1, PT ;  /* 0x000000010b00780c */ /* 0x000fe20003f65270 */
[----:B------:R-:W-:Y:S01]  /*04c0*/  FMUL R8, R2, UR4 ;  /* 0x0000000402087c20 */ /* 0x000fe20008400000 */
[----:B------:R-:W-:Y:S01]  /*04d0*/  ULDC UR4, c[0x0][0x144] ;  /* 0x0000510000047ab9 */ /* 0x000fe20000000800 */
[----:B------:R-:W-:Y:S01]  /*04e0*/  IMAD R5, R0, 0x4, R5 ;  /* 0x0000000400057824 */ /* 0x000fe200078e0205 */
[----:B------:R-:W-:Y:S01]  /*04f0*/  NOP ;  /* 0x0000000000007918 */ /* 0x000fe20000000000 */
[----:B------:R-:W-:-:S02]  /*0500*/  NOP ;  /* 0x0000000000007918 */ /* 0x000fc40000000000 */
[----:B------:R-:W1:Y:S01]  /*0510*/  F2I.U32.TRUNC.NTZ R8, R8 ;  /* 0x0000000800087305 */ /* 0x000e62000020f000 */
[C---:B------:R-:W-:Y:S01]  /*0520*/  LEA.HI R0, R5.reuse, R5, RZ, 0x1 ;  /* 0x0000000505007211 */ /* 0x040fe200078f08ff */
[C---:B------:R-:W-:Y:S02]  /*0530*/  IMAD.SHL.U32 R2, R5.reuse, 0x4, RZ ;  /* 0x0000000405027824 */ /* 0x040fe400078e00ff */
[----:B-----5:R-:W-:Y:S01]  /*0540*/  IMAD.MOV R7, RZ, RZ, -R6 ;  /* 0x000000ffff077224 */ /* 0x020fe200078e0a06 */
[----:B------:R-:W-:Y:S02]  /*0550*/  LOP3.LUT R0, R0, 0xfffffffe, RZ, 0xc0, !PT ;  /* 0xfffffffe00007812 */ /* 0x000fe400078ec0ff */
[----:B------:R-:W-:Y:S01]  /*0560*/  LOP3.LUT R2, R5, 0xc, R2, 0x78, !PT ;  /* 0x0000000c05027812 */ /* 0x000fe200078e7802 */
[----:B------:R-:W-:Y:S01]  /*0570*/  IMAD R7, R7, UR4, R12 ;  /* 0x0000000407077c24 */ /* 0x000fe2000f8e020c */
[----:B------:R-:W-:Y:S01]  /*0580*/  ULDC UR4, c[0x0][0x148] ;  /* 0x0000520000047ab9 */ /* 0x000fe20000000800 */
[----:B------:R-:W-:Y:S01]  /*0590*/  IMAD.IADD R0, R5, 0x1, -R0 ;  /* 0x0000000105007824 */ /* 0x000fe200078e0a00 */
[----:B0-----:R-:W-:-:S02]  /*05a0*/  ISETP.EQ.U32.AND P1, PT, R9, 0x1, PT ;  /* 0x000000010900780c */ /* 0x001fc40003f22070 */
[----:B------:R-:W-:Y:S02]  /*05b0*/  ISETP.LT.U32.AND P0, PT, R2, 0x2, !P0 ;  /* 0x000000020200780c */ /* 0x000fe40004701070 */
[----:B------:R-:W-:Y:S01]  /*05c0*/  ISETP.NE.AND P4, PT, R0, R7, PT ;  /* 0x000000070000720c */ /* 0x000fe20003f85270 */
[----:B-1----:R-:W-:Y:S01]  /*05d0*/  IMAD.MOV R6, RZ, RZ, -R8 ;  /* 0x000000ffff067224 */ /* 0x002fe200078e0a08 */
[----:B------:R-:W-:-:S03]  /*05e0*/  SHF.R.S32.HI R0, RZ, 0x1f, R3 ;  /* 0x0000001fff007819 */ /* 0x000fc60000011403 */
[----:B------:R-:W-:Y:S01]  /*05f0*/  IMAD R5, R6, UR4, R13 ;  /* 0x0000000406057c24 */ /* 0x000fe2000f8e020d */
[----:B------:R-:W-:-:S04]  /*0600*/  LEA.HI R0, R0, R3, RZ, 0x2 ;  /* 0x0000000300007211 */ /* 0x000fc800078f10ff */
[----:B------:R-:W-:-:S03]  /*0610*/  LOP3.LUT R0, R0, 0xfffffffc, RZ, 0xc0, !PT ;  /* 0xfffffffc00007812 */ /* 0x000fc600078ec0ff */
[----:B------:R-:W-:Y:S02]  /*0620*/  @P4 LEA.HI R4, R2, R2, RZ, 0x1 ;  /* 0x0000000202044211 */ /* 0x000fe400078f08ff */
[----:B------:R-:W-:Y:S01]  /*0630*/  IMAD.IADD R8, R3, 0x1, -R0 ;  /* 0x0000000103087824 */ /* 0x000fe200078e0a00 */
[----:B------:R-:W-:Y:S02]  /*0640*/  SEL R0, RZ, 0x1, !P0 ;  /* 0x00000001ff007807 */ /* 0x000fe40004000000 */
[----:B------:R-:W-:Y:S02]  /*0650*/  @P4 SHF.R.S32.HI R4, RZ, 0x1, R4 ;  /* 0x00000001ff044819 */ /* 0x000fe40000011404 */
[----:B------:R-:W-:Y:S02]  /*0660*/  LOP3.LUT P2, RZ, R11, R8, RZ, 0xfc, !PT ;  /* 0x000000080bff7212 */ /* 0x000fe4000784fcff */
[----:B------:R-:W-:Y:S01]  /*0670*/  @P4 ISETP.NE.AND P5, PT, R4, R5, PT ;  /* 0x000000050400420c */ /* 0x000fe20003fa5270 */
[----:B------:R-:W-:Y:S01]  /*0680*/  IMAD.MOV.U32 R5, RZ, RZ, 0x1 ;  /* 0x00000001ff057424 */ /* 0x000fe200078e00ff */
[----:B------:R-:W-:-:S02]  /*0690*/  SEL R3, RZ, 0x1, P2 ;  /* 0x00000001ff037807 */ /* 0x000fc40001000000 */
[----:B------:R-:W-:Y:S02]  /*06a0*/  @P4 SEL R5, RZ, 0x1, P5 ;  /* 0x00000001ff054807 */ /* 0x000fe40002800000 */
[----:B------:R-:W-:Y:S02]  /*06b0*/  SEL R3, R3, 0x2, P3 ;  /* 0x0000000203037807 */ /* 0x000fe40001800000 */
[----:B------:R-:W-:Y:S01]  /*06c0*/  LOP3.LUT R5, R5, R0, RZ, 0xc0, !PT ;  /* 0x0000000005057212 */ /* 0x000fe200078ec0ff */
[----:B------:R-:W-:Y:S06]  /*06d0*/  @!P1 BRA `(.L_x_3) ;  /* 0x0000000000089947 */ /* 0x000fec0003800000 */
[----:B--234-:R-:W-:Y:S01]  /*06e0*/  UCGABAR_ARV ;  /* 0x00000000000079c7 */ /* 0x01cfe20008000000 */
[----:B------:R-:W-:Y:S05]  /*06f0*/  BRA `(.L_x_4) ;  /* 0x0000000000047947 */ /* 0x000fea0003800000 */
.L_x_3:
[----:B--234-:R-:W-:Y:S01]  /*0700*/  NOP ;  /* 0x0000000000007918 */ /* 0x01cfe20000000000 */
.L_x_4:
[----:B------:R-:W-:Y:S01]  /*0710*/  ULDC.64 UR4, c[0x0][0x598] ;  /* 0x0001660000047ab9 */ /* 0x000fe20000000a00 */
[----:B------:R-:W-:Y:S01]  /*0720*/  ULDC.64 UR12, c[0x0][0x208] ;  /* 0x00008200000c7ab9 */ /* 0x000fe20000000a00 */
[----:B------:R-:W-:-:S04]  /*0730*/  ISETP.NE.U32.AND P0, PT, RZ, UR4, PT ;  /* 0x00000004ff007c0c */ /* 0x000fc8000bf05070 */
[----:B------:R-:W-:-:S13]  /*0740*/  ISETP.NE.AND.EX P0, PT, RZ, UR5, PT, P0 ;  /* 0x00000005ff007c0c */ /* 0x000fda000bf05300 */
[----:B------:R-:W-:Y:S05]  /*0750*/  @!P0 BRA `(.L_x_5) ;  /* 0x00000000001c8947 */ /* 0x000fea0003800000 */
[----:B------:R-:W0:Y:S02]  /*0760*/  LDC.64 R6, c[0x0][0x598] ;  /* 0x00016600ff067b82 */ /* 0x000e240000000a00 */
[----:B0-----:R-:W2:Y:S02]  /*0770*/  LDG.E.64 R6, desc[UR12][R6.64] ;  /* 0x0000000c06067981 */ /* 0x001ea4000c1e1b00 */
[----:B--2---:R-:W-:-:S04]  /*0780*/  ISETP.NE.U32.AND P0, PT, R6, RZ, PT ;  /* 0x000000ff0600720c */ /* 0x004fc80003f05070 */
[----:B------:R-:W-:-:S13]  /*0790*/  ISETP.NE.AND.EX P0, PT, R7, RZ, PT, P0 ;  /* 0x000000ff0700720c */ /* 0x000fda0003f05300 */
[----:B------:R-:W-:Y:S05]  /*07a0*/  @!P0 BRA `(.L_x_5) ;  /* 0x0000000000088947 */ /* 0x000fea0003800000 */
[----:B------:R0:W5:Y:S01]  /*07b0*/  LD.E R0, desc[UR12][R6.64] ;  /* 0x0000000c06007980 */ /* 0x000162000c101900 */
[----:B------:R-:W-:Y:S05]  /*07c0*/  BRA `(.L_x_6) ;  /* 0x0000000000207947 */ /* 0x000fea0003800000 */
.L_x_5:
[----:B------:R-:W-:Y:S02]  /*07d0*/  ULDC.64 UR4, c[0x0][0x588] ;  /* 0x0001620000047ab9 */ /* 0x000fe40000000a00 */
[----:B------:R-:W-:-:S04]  /*07e0*/  ISETP.NE.U32.AND P0, PT, RZ, UR4, PT ;  /* 0x00000004ff007c0c */ /* 0x000fc8000bf05070 */
[----:B------:R-:W-:-:S13]  /*07f0*/  ISETP.NE.AND.EX P0, PT, RZ, UR5, PT, P0 ;  /* 0x00000005ff007c0c */ /* 0x000fda000bf05300 */
[----:B------:R-:W-:Y:S05]  /*0800*/  @!P0 BRA `(.L_x_7) ;  /* 0x00000000000c8947 */ /* 0x000fea0003800000 */
[----:B------:R-:W0:Y:S02]  /*0810*/  LDC.64 R6, c[0x0][0x588] ;  /* 0x00016200ff067b82 */ /* 0x000e240000000a00 */
[----:B0-----:R1:W5:Y:S01]  /*0820*/  LDG.E R0, desc[UR12][R6.64] ;  /* 0x0000000c06007981 */ /* 0x001362000c1e1900 */
[----:B------:R-:W-:Y:S05]  /*0830*/  BRA `(.L_x_6) ;  /* 0x0000000000047947 */ /* 0x000fea0003800000 */
.L_x_7:
[----:B------:R-:W2:Y:S02]  /*0840*/  LDC R0, c[0x0][0x580] ;  /* 0x00016000ff007b82 */ /* 0x000ea40000000800 */
.L_x_6:
[----:B------:R-:W-:Y:S02]  /*0850*/  ULDC.64 UR4, c[0x0][0x5a0] ;  /* 0x0001680000047ab9 */ /* 0x000fe40000000a00 */
[----:B------:R-:W-:-:S04]  /*0860*/  ISETP.NE.U32.AND P0, PT, RZ, UR4, PT ;  /* 0x00000004ff007c0c */ /* 0x000fc8000bf05070 */
[----:B------:R-:W-:-:S13]  /*0870*/  ISETP.NE.AND.EX P0, PT, RZ, UR5, PT, P0 ;  /* 0x00000005ff007c0c */ /* 0x000fda000bf05300 */
[----:B------:R-:W-:Y:S05]  /*0880*/  @!P0 BRA `(.L_x_8) ;  /* 0x00000000001c8947 */ /* 0x000fea0003800000 */
[----:B01----:R-:W0:Y:S02]  /*0890*/  LDC.64 R6, c[0x0][0x5a0] ;  /* 0x00016800ff067b82 */ /* 0x003e240000000a00 */
[----:B0-----:R-:W3:Y:S02]  /*08a0*/  LDG.E.64 R6, desc[UR12][R6.64] ;  /* 0x0000000c06067981 */ /* 0x001ee4000c1e1b00 */
[----:B---3--:R-:W-:-:S04]  /*08b0*/  ISETP.NE.U32.AND P0, PT, R6, RZ, PT ;  /* 0x000000ff0600720c */ /* 0x008fc80003f05070 */
[----:B------:R-:W-:-:S13]  /*08c0*/  ISETP.NE.AND.EX P0, PT, R7, RZ, PT, P0 ;  /* 0x000000ff0700720c */ /* 0x000fda0003f05300 */
[----:B------:R-:W-:Y:S05]  /*08d0*/  @!P0 BRA `(.L_x_8) ;  /* 0x0000000000088947 */ /* 0x000fea0003800000 */
[----:B------:R0:W5:Y:S01]  /*08e0*/  LD.E R9, desc[UR12][R6.64] ;  /* 0x0000000c06097980 */ /* 0x000162000c101900 */
[----:B------:R-:W-:Y:S05]  /*08f0*/  BRA `(.L_x_9) ;  /* 0x0000000000207947 */ /* 0x000fea0003800000 */
.L_x_8:
[----:B------:R-:W-:Y:S02]  /*0900*/  ULDC.64 UR4, c[0x0][0x590] ;  /* 0x0001640000047ab9 */ /* 0x000fe40000000a00 */
[----:B------:R-:W-:-:S04]  /*0910*/  ISETP.NE.U32.AND P0, PT, RZ, UR4, PT ;  /* 0x00000004ff007c0c */ /* 0x000fc8000bf05070 */
[----:B------:R-:W-:-:S13]  /*0920*/  ISETP.NE.AND.EX P0, PT, RZ, UR5, PT, P0 ;  /* 0x00000005ff007c0c */ /* 0x000fda000bf05300 */
[----:B------:R-:W-:Y:S05]  /*0930*/  @!P0 BRA `(.L_x_10) ;  /* 0x00000000000c8947 */ /* 0x000fea0003800000 */
[----:B01----:R-:W0:Y:S02]  /*0940*/  LDC.64 R6, c[0x0][0x590] ;  /* 0x00016400ff067b82 */ /* 0x003e240000000a00 */
[----:B0-----:R1:W5:Y:S01]  /*0950*/  LDG.E R9, desc[UR12][R6.64] ;  /* 0x0000000c06097981 */ /* 0x001362000c1e1900 */
[----:B------:R-:W-:Y:S05]  /*0960*/  BRA `(.L_x_9) ;  /* 0x0000000000047947 */ /* 0x000fea0003800000 */
.L_x_10:
[----:B------:R-:W3:Y:S02]  /*0970*/  LDC R9, c[0x0][0x584] ;  /* 0x00016100ff097b82 */ /* 0x000ee40000000800 */
.L_x_9:
[----:B------:R-:W4:Y:S08]  /*0980*/  LDC R4, c[0x0][0x3c4] ;  /* 0x0000f100ff047b82 */ /* 0x000f300000000800 */
[----:B------:R-:W2:Y:S01]  /*0990*/  LDC.64 R16, c[0x0][0x3c8] ;  /* 0x0000f200ff107b82 */ /* 0x000ea20000000a00 */
[----:B----4-:R-:W-:-:S05]  /*09a0*/  VIADD R4, R4, 0x1f ;  /* 0x0000001f04047836 */ /* 0x010fca0000000000 */
[----:B01----:R-:W-:-:S04]  /*09b0*/  SHF.R.S32.HI R7, RZ, 0x1f, R4 ;  /* 0x0000001fff077819 */ /* 0x003fc80000011404 */
[----:B------:R-:W-:-:S04]  /*09c0*/  LEA.HI R7, R7, R4, RZ, 0x5 ;  /* 0x0000000407077211 */ /* 0x000fc800078f28ff */
[----:B------:R-:W-:-:S05]  /*09d0*/  SHF.R.S32.HI R7, RZ, 0x5, R7 ;  /* 0x00000005ff077819 */ /* 0x000fca0000011407 */
[----:B--2---:R-:W-:-:S04]  /*09e0*/  IMAD R4, R7, R16, RZ ;  /* 0x0000001007047224 */ /* 0x004fc800078e02ff */
[----:B------:R-:W-:Y:S01]  /*09f0*/  IMAD R4, R4, R17, RZ ;  /* 0x0000001104047224 */ /* 0x000fe200078e02ff */
[----:B------:R-:W-:Y:S06]  /*0a00*/  @!P1 BRA `(.L_x_11) ;  /* 0x00000000000c9947 */ /* 0x000fec0003800000 */
[----:B------:R-:W-:Y:S01]  /*0a10*/  UCGABAR_WAIT ;  /* 0x0000000000007dc7 */ /* 0x000fe20008000000 */
[----:B------:R-:W-:Y:S01]  /*0a20*/  CCTL.IVALL ;  /* 0x00000000ff00798f */ /* 0x000fe20002000000 */
[----:B------:R-:W-:Y:S05]  /*0a30*/  BRA `(.L_x_12) ;  /* 0x0000000000047947 */ /* 0x000fea0003800000 */
.L_x_11:
[----:B------:R-:W-:Y:S06]  /*0a40*/  BAR.SYNC.DEFER_BLOCKING 0x0 ;  /* 0x0000000000007b1d */ /* 0x000fec0000010000 */
.L_x_12:
[----:B------:R-:W-:-:S13]  /*0a50*/  ISETP.NE.AND P0, PT, R11, RZ, PT ;  /* 0x000000ff0b00720c */ /* 0x000fda0003f05270 */
[----:B------:R-:W-:Y:S05]  /*0a60*/  @!P0 BRA `(.L_x_13) ;  /* 0x00000088006c8947 */ /* 0x000fea0003800000 */
[----:B------:R-:W-:-:S13]  /*0a70*/  ISETP.NE.AND P0, PT, R11, 0x1, PT ;  /* 0x000000010b00780c */ /* 0x000fda0003f05270 */
[----:B------:R-:W-:Y:S05]  /*0a80*/  @P0 EXIT ;  /* 0x000000000000094d */ /* 0x000fea0003800000 */
[----:B------:R-:W-:Y:S01]  /*0a90*/  ISETP.GE.AND P0, PT, R4, 0x1, PT ;  /* 0x000000010400780c */ /* 0x000fe20003f06270 */
[----:B------:R-:W-:Y:S01]  /*0aa0*/  UMOV UR4, URZ ;  /* 0x0000003f00047c82 */ /* 0x000fe20008000000 */
[----:B------:R-:W-:Y:S02]  /*0ab0*/  CS2R R86, SRZ ;  /* 0x0000000000567805 */ /* 0x000fe4000001ff00 */
[----:B------:R-:W-:Y:S02]  /*0ac0*/  CS2R R88, SRZ ;  /* 0x0000000000587805 */ /* 0x000fe4000001ff00 */
[----:B------:R-:W-:Y:S02]  /*0ad0*/  CS2R R90, SRZ ;  /* 0x00000000005a7805 */ /* 0x000fe4000001ff00 */
[----:B------:R-:W-:Y:S02]  /*0ae0*/  CS2R R92, SRZ ;  /* 0x00000000005c7805 */ /* 0x000fe4000001ff00 */
[----:B------:R-:W-:-:S02]  /*0af0*/  CS2R R94, SRZ ;  /* 0x00000000005e7805 */ /* 0x000fc4000001ff00 */
[----:B------:R-:W-:Y:S02]  /*0b00*/  CS2R R96, SRZ ;  /* 0x0000000000607805 */ /* 0x000fe4000001ff00 */
        /* <DEDUP_REMOVED lines=57> */
[----:B------:R-:W-:Y:S01]  /*0ea0*/  CS2R R84, SRZ ;  /* 0x0000000000547805 */ /* 0x000fe2000001ff00 */
[----:B------:R-:W-:Y:S06]  /*0eb0*/  @!P0 BRA `(.L_x_14) ;  /* 0x0000000000d88947 */ /* 0x000fec0003800000 */
[----:B------:R-:W-:-:S04]  /*0ec0*/  LOP3.LUT R6, R3, 0x1, RZ, 0xfc, !PT ;  /* 0x0000000103067812 */ /* 0x000fc800078efcff */
[----:B------:R-:W-:-:S13]  /*0ed0*/  ISETP.NE.AND P1, PT, R6, 0x3, PT ;  /* 0x000000030600780c */ /* 0x000fda0003f25270 */
[----:B------:R-:W-:Y:S05]  /*0ee0*/  @!P1 BRA `(.L_x_15) ;  /* 0x0000000000049947 */ /* 0x000fea0003800000 */
[----:B------:R-:W-:Y:S01]  /*0ef0*/  BPT.TRAP 0x1 ;  /* 0x000000040000795c */ /* 0x000fe20000300000 */
.L_x_15:
[----:B------:R-:W0:Y:S01]  /*0f00*/  S2UR UR5, SR_CgaCtaId ;  /* 0x00000000000579c3 */ /* 0x000e220000008800 */
[----:B------:R-:W-:Y:S01]  /*0f10*/  SHF.L.U32 R6, RZ, 0x1f, RZ ;  /* 0x0000001fff067819 */ /* 0x000fe200000006ff */
[----:B------:R-:W-:Y:S02]  /*0f20*/  UMOV UR4, 0x400 ;  /* 0x0000040000047882 */ /* 0x000fe40000000000 */
[----:B0-----:R-:W-:-:S12]  /*0f30*/  ULEA UR4, UR5, UR4, 0x18 ;  /* 0x0000000405047291 */ /* 0x001fd8000f8ec03f */
.L_x_16:
[----:B0-----:R-:W-:-:S04]  /*0f40*/  IMAD.U32 R7, RZ, RZ, UR4 ;  /* 0x00000004ff077e24 */ /* 0x001fc8000f8e00ff */
[----:B------:R0:W1:Y:S03]  /*0f50*/  SYNCS.PHASECHK.TRANS64.TRYWAIT P1, [R7+URZ+0x38000], R6 ;  /* 0x03800006070075a7 */ /* 0x000066000802017f */
[----:B-1----:R-:W-:Y:S05]  /*0f60*/  @!P1 NANOSLEEP.SYNCS 0x989680 ;  /* 0x009896800000995d */ /* 0x002fea0003900000 */
[----:B------:R-:W1:Y:S02]  /*0f70*/  @!P1 SYNCS.PHASECHK.TRANS64 P1, [R7+URZ+0x38000], R6 ;  /* 0x03800006070095a7 */ /* 0x000e64000802007f */
[----:B-1----:R-:W-:Y:S05]  /*0f80*/  @!P1 BRA `(.L_x_16) ;  /* 0xfffffffc00ec9947 */ /* 0x002fea000383ffff */
[----:B------:R-:W-:Y:S01]  /*0f90*/  UIADD3 UR5, UR4, 0x1c000, URZ ;  /* 0x0001c00004057890 */ /* 0x000fe2000fffe03f */
[----:B------:R-:W-:Y:S01]  /*0fa0*/  WARPGROUP.ARRIVE ;  /* 0x00000000000079c5 */ /* 0x000fe20000000000 */
[----:B------:R-:W-:Y:S02]  /*0fb0*/  USHF.R.U32.HI UR4, URZ, 0x4, UR4 ;  /* 0x000000043f047899 */ /* 0x000fe40008011604 */
[----:B------:R-:W-:Y:S02]  /*0fc0*/  USHF.R.U32.HI UR5, URZ, 0x4, UR5 ;  /* 0x000000043f057899 */ /* 0x000fe40008011605 */
[----:B------:R-:W-:Y:S02]  /*0fd0*/  ULOP3.LUT UR4, UR4, 0x3fff, URZ, 0xc0, !UPT ;  /* 0x00003fff04047892 */ /* 0x000fe4000f8ec03f */
[----:B------:R-:W-:Y:S02]  /*0fe0*/  ULOP3.LUT UR5, UR5, 0x3fff, URZ, 0xc0, !UPT ;  /* 0x00003fff05057892 */ /* 0x000fe4000f8ec03f */
[----:B------:R-:W-:-:S02]  /*0ff0*/  ULOP3.LUT UR8, UR4, 0x10000, URZ, 0xfc, !UPT ;  /* 0x0001000004087892 */ /* 0x000fc4000f8efc3f */
[----:B------:R-:W-:Y:S01]  /*1000*/  ULOP3.LUT UR9, UR5, 0x10000, URZ, 0xfc, !UPT ;  /* 0x0001000005097892 */ /* 0x000fe2000f8efc3f */
[----:B------:R-:W-:Y:S02]  /*1010*/  UMOV UR7, 0x40000040 ;  /* 0x4000004000077882 */ /* 0x000fe40000000000 */
[----:B------:R-:W-:Y:S02]  /*1020*/  UMOV UR5, 0x40000040 ;  /* 0x4000004000057882 */ /* 0x000fe40000000000 */
[----:B------:R-:W-:Y:S02]  /*1030*/  UMOV UR4, UR8 ;  /* 0x0000000800047c82 */ /* 0x000fe40008000000 */
[----:B------:R-:W-:Y:S02]  /*1040*/  UMOV UR6, UR9 ;  /* 0x0000000900067c82 */ /* 0x000fe40008000000 */
[----:B------:R-:W-:Y:S01]  /*1050*/  HGMMA.64x128x8.F32.TF32 R88, gdesc[UR4], RZ, !UPT ;  /* 0x05e00000045879f0 */ /* 0x000fe2000c7028ff */
[----:B------:R-:W-:Y:S01]  /*1060*/  UIADD3 UR4, UR8, 0x200, URZ ;  /* 0x0000020008047890 */ /* 0x000fe2000fffe03f */
[----:B------:R-:W-:-:S10]  /*1070*/  UMOV UR5, 0x40000040 ;  /* 0x4000004000057882 */ /* 0x000fd40000000000 */
[----:B------:R-:W-:Y:S01]  /*1080*/  HGMMA.64x128x8.F32.TF32 R24, gdesc[UR4], RZ, !UPT ;  /* 0x05e00000041879f0 */ /* 0x000fe2000c7028ff */
[----:B------:R-:W-:Y:S02]  /*1090*/  UIADD3 UR4, UR8, 0x2, URZ ;  /* 0x0000000208047890 */ /* 0x000fe4000fffe03f */
[----:B------:R-:W-:Y:S01]  /*10a0*/  UIADD3 UR6, UR9, 0x2, URZ ;  /* 0x0000000209067890 */ /* 0x000fe2000fffe03f */
[----:B------:R-:W-:Y:S01]  /*10b0*/  UMOV UR5, 0x40000040 ;  /* 0x4000004000057882 */ /* 0x000fe20000000000 */
[----:B------:R-:W-:-:S07]  /*10c0*/  UMOV UR7, 0x40000040 ;  /* 0x4000004000077882 */ /* 0x000fce0000000000 */
[----:B------:R-:W-:Y:S01]  /*10d0*/  HGMMA.64x128x8.F32.TF32 R88, gdesc[UR4], R88 ;  /* 0x05e00000045879f0 */ /* 0x000fe20008702858 */
[----:B------:R-:W-:Y:S01]  /*10e0*/  UIADD3 UR4, UR8, 0x202, URZ ;  /* 0x0000020208047890 */ /* 0x000fe2000fffe03f */
[----:B------:R-:W-:-:S10]  /*10f0*/  UMOV UR5, 0x40000040 ;  /* 0x4000004000057882 */ /* 0x000fd40000000000 */
[----:B------:R-:W-:Y:S01]  /*1100*/  HGMMA.64x128x8.F32.TF32 R24, gdesc[UR4], R24 ;  /* 0x05e00000041879f0 */ /* 0x000fe20008702818 */
        /* <DEDUP_REMOVED lines=15> */
[----:B------:R-:W-:Y:S01]  /*1200*/  HGMMA.64x128x8.F32.TF32 R24, gdesc[UR4], R24, gsb0 ;  /* 0x05e00000041879f0 */ /* 0x000fe20008002818 */
[----:B------:R-:W-:-:S05]  /*1210*/  UMOV UR4, 0x1 ;  /* 0x0000000100047882 */ /* 0x000fca0000000000 */
.L_x_14:
[----:B0-----:R-:W-:-:S05]  /*1220*/  VIMNMX R7, R4, 0x1, PT ;  /* 0x0000000104077848 */ /* 0x001fca0003fe0100 */
[----:B------:R-:W-:-:S05]  /*1230*/  IMAD.IADD R7, R4, 0x1, -R7 ;  /* 0x0000000104077824 */ /* 0x000fca00078e0a07 */
[----:B------:R-:W-:-:S13]  /*1240*/  ISETP.GE.AND P1, PT, R7, 0x1, PT ;  /* 0x000000010700780c */ /* 0x000fda0003f26270 */
[----:B------:R-:W-:Y:S05]  /*1250*/  @!P1 BRA `(.L_x_17) ;  /* 0x00000004004c9947 */ /* 0x000fea0003800000 */
[----:B------:R-:W0:Y:S01]  /*1260*/  S2UR UR6, SR_CgaCtaId ;  /* 0x00000000000679c3 */ /* 0x000e220000008800 */
[----:B------:R-:W-:Y:S01]  /*1270*/  UMOV UR5, 0x400 ;  /* 0x0000040000057882 */ /* 0x000fe20000000000 */
[----:B------:R-:W-:Y:S01]  /*1280*/  LOP3.LUT R12, R3, 0x1, RZ, 0xfc, !PT ;  /* 0x00000001030c7812 */ /* 0x000fe200078efcff */
[----:B------:R-:W-:Y:S01]  /*1290*/  IMAD.MOV.U32 R10, RZ, RZ, RZ ;  /* 0x000000ffff0a7224 */ /* 0x000fe200078e00ff */
[----:B------:R-:W-:Y:S01]  /*12a0*/  UISETP.NE.U32.AND UP0, UPT, UR4, URZ, UPT ;  /* 0x0000003f0400728c */ /* 0x000fe2000bf05070 */
[----:B------:R-:W-:Y:S02]  /*12b0*/  IMAD.MOV.U32 R4, RZ, RZ, R7 ;  /* 0x000000ffff047224 */ /* 0x000fe400078e0007 */
[----:B------:R-:W-:Y:S01]  /*12c0*/  IMAD.MOV.U32 R6, RZ, RZ, RZ ;  /* 0x000000ffff067224 */ /* 0x000fe200078e00ff */
[----:B0-----:R-:W-:-:S04]  /*12d0*/  ULEA UR7, UR6, UR5, 0x18 ;  /* 0x0000000506077291 */ /* 0x001fc8000f8ec03f */
[----:B------:R-:W-:Y:S02]  /*12e0*/  UIADD3 UR6, UR7, 0x1c000, URZ ;  /* 0x0001c00007067890 */ /* 0x000fe4000fffe03f */
[----:B------:R-:W-:Y:S02]  /*12f0*/  USHF.R.U32.HI UR5, URZ, 0x4, UR7 ;  /* 0x000000043f057899 */ /* 0x000fe40008011607 */
[----:B------:R-:W-:Y:S02]  /*1300*/  USHF.R.U32.HI UR6, URZ, 0x4, UR6 ;  /* 0x000000043f067899 */ /* 0x000fe40008011606 */
[----:B------:R-:W-:Y:S02]  /*1310*/  ULOP3.LUT UR5, UR5, 0x3fff, URZ, 0xc0, !UPT ;  /* 0x00003fff05057892 */ /* 0x000fe4000f8ec03f */
[----:B------:R-:W-:Y:S02]  /*1320*/  ULOP3.LUT UR6, UR6, 0x3fff, URZ, 0xc0, !UPT ;  /* 0x00003fff06067892 */ /* 0x000fe4000f8ec03f */
[----:B------:R-:W-:-:S02]  /*1330*/  ULOP3.LUT UR14, UR5, 0x10000, URZ, 0xfc, !UPT ;  /* 0x00010000050e7892 */ /* 0x000fc4000f8efc3f */
[----:B------:R-:W-:-:S12]  /*1340*/  ULOP3.LUT UR15, UR6, 0x10000, URZ, 0xfc, !UPT ;  /* 0x00010000060f7892 */ /* 0x000fd8000f8efc3f */
.L_x_22:
[----:B------:R-:W-:-:S13]  /*1350*/  ISETP.NE.AND P2, PT, R12, 0x3, PT ;  /* 0x000000030c00780c */ /* 0x000fda0003f45270 */
[----:B------:R-:W-:Y:S05]  /*1360*/  @!P2 BRA `(.L_x_18) ;  /* 0x000000000004a947 */ /* 0x000fea0003800000 */
[----:B------:R-:W-:Y:S01]  /*1370*/  BPT.TRAP 0x1 ;  /* 0x000000040000795c */ /* 0x000fe20000300000 */
.L_x_18:
[----:B------:R-:W-:Y:S01]  /*1380*/  SHF.L.U32 R8, R10, 0x1f, RZ ;  /* 0x0000001f0a087819 */ /* 0x000fe200000006ff */
[----:B------:R-:W-:-:S12]  /*1390*/  ULEA UR5, UR4, UR7, 0x3 ;  /* 0x0000000704057291 */ /* 0x000fd8000f8e183f */
.L_x_19:
[----:B0-----:R-:W-:-:S04]  /*13a0*/  IMAD.U32 R11, RZ, RZ, UR5 ;  /* 0x00000005ff0b7e24 */ /* 0x001fc8000f8e00ff */
[----:B------:R0:W1:Y:S03]  /*13b0*/  SYNCS.PHASECHK.TRANS64.TRYWAIT P1, [R11+URZ+0x38000], R8 ;  /* 0x038000080b0075a7 */ /* 0x000066000802017f */
[----:B-1----:R-:W-:Y:S05]  /*13c0*/  @!P1 NANOSLEEP.SYNCS 0x989680 ;  /* 0x009896800000995d */ /* 0x002fea0003900000 */
[----:B------:R-:W1:Y:S02]  /*13d0*/  @!P1 SYNCS.PHASECHK.TRANS64 P1, [R11+URZ+0x38000], R8 ;  /* 0x038000080b0095a7 */ /* 0x000e64000802007f */
[----:B-1----:R-:W-:Y:S05]  /*13e0*/  @!P1 BRA `(.L_x_19) ;  /* 0xfffffffc00ec9947 */ /* 0x002fea000383ffff */
[----:B------:R-:W-:Y:S01]  /*13f0*/  ULEA UR5, UR4, UR14, 0xa ;  /* 0x0000000e04057291 */ /* 0x000fe2000f8e503f */
[----:B------:R-:W-:Y:S01]  /*1400*/  WARPGROUP.ARRIVE ;  /* 0x00000000000079c5 */ /* 0x000fe20000000000 */
[----:B------:R-:W-:Y:S01]  /*1410*/  ULEA UR6, UR4, UR15, 0xa ;  /* 0x0000000f04067291 */ /* 0x000fe2000f8e503f */
[----:B------:R-:W-:Y:S01]  /*1420*/  UMOV UR9, 0x40000040 ;  /* 0x4000004000097882 */ /* 0x000fe20000000000 */
[----:B------:R-:W-:-:S03]  /*1430*/  UMOV UR11, 0x40000040 ;  /* 0x40000040000b7882 */ /* 0x000fc60000000000 */
[----:B------:R-:W-:Y:S02]  /*1440*/  UMOV UR8, UR5 ;  /* 0x0000000500087c82 */ /* 0x000fe40008000000 */
[----:B------:R-:W-:Y:S02]  /*1450*/  UMOV UR10, UR6 ;  /* 0x00000006000a7c82 */ /* 0x000fe40008000000 */
[----:B------:R-:W-:Y:S01]  /*1460*/  HGMMA.64x128x8.F32.TF32 R88, gdesc[UR8], R88, UP0 ;  /* 0x05e00000085879f0 */ /* 0x000fe2000bf02858 */
[----:B------:R-:W-:Y:S01]  /*1470*/  UIADD3 UR8, UR5, 0x200, URZ ;  /* 0x0000020005087890 */ /* 0x000fe2000fffe03f */
[----:B------:R-:W-:-:S10]  /*1480*/  UMOV UR9, 0x40000040 ;  /* 0x4000004000097882 */ /* 0x000fd40000000000 */
[----:B------:R-:W-:Y:S01]  /*1490*/  HGMMA.64x128x8.F32.TF32 R24, gdesc[UR8], R24, UP0 ;  /* 0x05e00000081879f0 */ /* 0x000fe2000bf02818 */
        /* <DEDUP_REMOVED lines=23> */
[----:B------:R-:W-:Y:S03]  /*1610*/  HGMMA.64x128x8.F32.TF32 R24, gdesc[UR8], R24, gsb0 ;  /* 0x05e00000081879f0 */ /* 0x000fe60008002818 */
[----:B------:R-:W-:Y:S02]  /*1620*/  WARPGROUP.DEPBAR.LE gsb0, 0x1 ;  /* 0x00008000000079c5 */ /* 0x000fe40000010100 */
[----:B------:R-:W-:Y:S05]  /*1630*/  @!P2 BRA `(.L_x_20) ;  /* 0x000000000004a947 */ /* 0x000fea0003800000 */
[----:B------:R-:W-:Y:S01]  /*1640*/  BPT.TRAP 0x1 ;  /* 0x000000040000795c */ /* 0x000fe20000300000 */
.L_x_20:
[----:B------:R-:W-:-:S13]  /*1650*/  ISETP.NE.AND P1, PT, R5, RZ, PT ;  /* 0x000000ff0500720c */ /* 0x000fda0003f25270 */
[----:B0-----:R-:W-:-:S05]  /*1660*/  @P1 LEA R8, R6, UR7, 0x3 ;  /* 0x0000000706081c11 */ /* 0x001fca000f8e18ff */
[----:B------:R-:W-:-:S05]  /*1670*/  @P1 VIADD R11, R8, 0x38038 ;  /* 0x00038038080b1836 */ /* 0x000fca0000000000 */
[----:B------:R-:W-:-:S04]  /*1680*/  @P1 PRMT R11, R2, 0x654, R11 ;  /* 0x00000654020b1816 */ /* 0x000fc8000000000b */
[----:B------:R0:W-:Y:S01]  /*1690*/  @P1 SYNCS.ARRIVE.TRANS64.RED.A1T0 RZ, [R11+URZ], RZ ;  /* 0x000000ff0bff19a7 */ /* 0x0001e2000810043f */
[----:B------:R-:W-:-:S13]  /*16a0*/  ISETP.GT.U32.AND P1, PT, R3, 0x1, PT ;  /* 0x000000010300780c */ /* 0x000fda0003f24070 */
[----:B0-----:R-:W-:Y:S05]  /*16b0*/  @P1 BRA `(.L_x_21) ;  /* 0x0000000000041947 */ /* 0x001fea0003800000 */
[----:B------:R-:W-:Y:S01]  /*16c0*/  BPT.TRAP 0x1 ;  /* 0x000000040000795c */ /* 0x000fe20000300000 */
.L_x_21:
[----:B------:R-:W-:Y:S01]  /*16d0*/  UIADD3 UR4, UR4, 0x1, URZ ;  /* 0x0000000104047890 */ /* 0x000fe2000fffe03f */
[----:B------:R-:W-:Y:S01]  /*16e0*/  ISETP.GT.AND P2, PT, R4, 0x1, PT ;  /* 0x000000010400780c */ /* 0x000fe20003f44270 */
[----:B------:R-:W-:Y:S02]  /*16f0*/  VIADD R6, R6, 0x1 ;  /* 0x0000000106067836 */ /* 0x000fe40000000000 */
[----:B------:R-:W-:Y:S01]  /*1700*/  UISETP.NE.AND UP0, UPT, UR4, 0x7, UPT ;  /* 0x000000070400788c */ /* 0x000fe2000bf05270 */
[----:B------:R-:W-:Y:S02]  /*1710*/  VIADD R4, R4, 0xffffffff ;  /* 0xffffffff04047836 */ /* 0x000fe40000000000 */
[C---:B------:R-:W-:Y:S01]  /*1720*/  ISETP.NE.AND P1, PT, R6.reuse, 0x7, PT ;  /* 0x000000070600780c */ /* 0x040fe20003f25270 */
[----:B------:R-:W-:Y:S02]  /*1730*/  USEL UR5, URZ, 0x1, UP0 ;  /* 0x000000013f057887 */ /* 0x000fe40008000000 */
[----:B------:R-:W-:Y:S01]  /*1740*/  USEL UR4, UR4, URZ, UP0 ;  /* 0x0000003f04047287 */ /* 0x000fe20008000000 */
[----:B------:R-:W-:Y:S01]  /*1750*/  SEL R6, R6, RZ, P1 ;  /* 0x000000ff06067207 */ /* 0x000fe20000800000 */
[----:B------:R-:W-:-:S02]  /*1760*/  UPLOP3.LUT UP0, UPT, UPT, UPT, UPT, 0x80, 0x0 ;  /* 0x000000000000789c */ /* 0x000fc40003f0f070 */
[----:B------:R-:W-:Y:S01]  /*1770*/  LOP3.LUT R10, R10, UR5, RZ, 0x3c, !PT ;  /* 0x000000050a0a7c12 */ /* 0x000fe2000f8e3cff */
[----:B------:R-:W-:Y:S08]  /*1780*/  @P2 BRA `(.L_x_22) ;  /* 0xfffffff800f02947 */ /* 0x000ff0000383ffff */
.L_x_17:
[----:B------:R-:W-:Y:S02]  /*1790*/  WARPGROUP.DEPBAR.LE gsb0, 0x0 ;  /* 0x00008000000079c5 */ /* 0x000fe40000010000 */
[----:B------:R-:W-:Y:S05]  /*17a0*/  @!P0 BRA `(.L_x_23) ;  /* 0x00000000005c8947 */ /* 0x000fea0003800000 */
[----:B------:R-:W-:-:S04]  /*17b0*/  LOP3.LUT R4, R3, 0x1, RZ, 0xfc, !PT ;  /* 0x0000000103047812 */ /* 0x000fc800078efcff */
[----:B------:R-:W-:-:S13]  /*17c0*/  ISETP.NE.AND P0, PT, R4, 0x3, PT ;  /* 0x000000030400780c */ /* 0x000fda0003f05270 */
[----:B------:R-:W-:Y:S05]  /*17d0*/  @!P0 BRA `(.L_x_24) ;  /* 0x0000000000048947 */ /* 0x000fea0003800000 */
[----:B------:R-:W-:Y:S01]  /*17e0*/  BPT.TRAP 0x1 ;  /* 0x000000040000795c */ /* 0x000fe20000300000 */
.L_x_24:
[----:B------:R-:W-:Y:S01]  /*17f0*/  ISETP.NE.AND P0, PT, R5, RZ, PT ;  /* 0x000000ff0500720c */ /* 0x000fe20003f05270 */
[----:B------:R-:W-:Y:S01]  /*1800*/  BSSY B0, `(.L_x_25) ;  /* 0x000000f000007945 */ /* 0x000fe20003800000 */
[----:B------:R-:W-:-:S11]  /*1810*/  ISETP.GT.U32.AND P1, PT, R3, 0x1, PT ;  /* 0x000000010300780c */ /* 0x000fd60003f24070 */
[----:B------:R-:W-:Y:S05]  /*1820*/  @!P0 BRA `(.L_x_26) ;  /* 0x0000000000308947 */ /* 0x000fea0003800000 */
[----:B------:R-:W0:Y:S01]  /*1830*/  S2R R6, SR_CgaCtaId ;  /* 0x0000000000067919 */ /* 0x000e220000008800 */
[----:B------:R-:W-:-:S04]  /*1840*/  IMAD.WIDE.U32 R4, R7, 0x24924925, RZ ;  /* 0x2492492507047825 */ /* 0x000fc800078e00ff */
[----:B------:R-:W-:-:S05]  /*1850*/  IMAD.IADD R3, R7, 0x1, -R5 ;  /* 0x0000000107037824 */ /* 0x000fca00078e0a05 */
[----:B------:R-:W-:-:S04]  /*1860*/  LEA.HI R3, R3, R5, RZ, 0x1f ;  /* 0x0000000503037211 */ /* 0x000fc800078ff8ff */
[----:B------:R-:W-:Y:S02]  /*1870*/  SHF.R.U32.HI R4, RZ, 0x2, R3 ;  /* 0x00000002ff047819 */ /* 0x000fe40000011603 */
[----:B------:R-:W-:-:S03]  /*1880*/  MOV R3, 0x400 ;  /* 0x0000040000037802 */ /* 0x000fc60000000f00 */
[----:B------:R-:W-:Y:S01]  /*1890*/  IMAD R4, R4, -0x7, R7 ;  /* 0xfffffff904047824 */ /* 0x000fe200078e0207 */
[----:B0-----:R-:W-:-:S05]  /*18a0*/  LEA R3, R6, R3, 0x18 ;  /* 0x0000000306037211 */ /* 0x001fca00078ec0ff */
[----:B------:R-:W-:-:S04]  /*18b0*/  IMAD R4, R4, 0x8, R3 ;  /* 0x0000000804047824 */ /* 0x000fc800078e0203 */
[----:B------:R-:W-:-:S05]  /*18c0*/  VIADD R3, R4, 0x38038 ;  /* 0x0003803804037836 */ /* 0x000fca0000000000 */
[----:B------:R-:W-:-:S04]  /*18d0*/  PRMT R3, R2, 0x654, R3 ;  /* 0x0000065402037816 */ /* 0x000fc80000000003 */
[----:B------:R0:W-:Y:S03]  /*18e0*/  SYNCS.ARRIVE.TRANS64.RED.A1T0 RZ, [R3+URZ], RZ ;  /* 0x000000ff03ff79a7 */ /* 0x0001e6000810043f */
.L_x_26:
[----:B------:R-:W-:Y:S05]  /*18f0*/  BSYNC B0 ;  /* 0x0000000000007941 */ /* 0x000fea0003800000 */
.L_x_25:
[----:B------:R-:W-:Y:S05]  /*1900*/  @P1 BRA `(.L_x_23) ;  /* 0x0000000000041947 */ /* 0x000fea0003800000 */
[----:B------:R-:W-:Y:S01]  /*1910*/  BPT.TRAP 0x1 ;  /* 0x000000040000795c */ /* 0x000fe20000300000 */
.L_x_23:
[----:B------:R-:W0:Y:S01]  /*1920*/  S2R R2, SR_TID.X ;  /* 0x0000000000027919 */ /* 0x000e220000002100 */
[----:B------:R-:W-:Y:S01]  /*1930*/  ULDC.64 UR4, c[0x0][0x280] ;  /* 0x0000a00000047ab9 */ /* 0x000fe20000000a00 */
[----:B------:R-:W1:Y:S01]  /*1940*/  S2R R8, SR_CTAID.Y ;  /* 0x0000000000087919 */ /* 0x000e620000002600 */
[----:B------:R-:W2:Y:S01]  /*1950*/  S2R R13, SR_CTAID.X ;  /* 0x00000000000d7919 */ /* 0x000ea20000002500 */
[----:B0-----:R-:W-:-:S04]  /*1960*/  SHF.R.S32.HI R3, RZ, 0x1f, R2 ;  /* 0x0000001fff037819 */ /* 0x001fc80000011402 */
[----:B------:R-:W-:Y:S01]  /*1970*/  LEA.HI R3, R3, R2, RZ, 0x7 ;  /* 0x0000000203037211 */ /* 0x000fe200078f38ff */
[----:B-1----:R-:W-:-:S03]  /*1980*/  IMAD.SHL.U32 R8, R8, 0x80, RZ ;  /* 0x0000008008087824 */ /* 0x002fc600078e00ff */
[----:B------:R-:W-:Y:S01]  /*1990*/  LOP3.LUT R3, R3, 0xffffff80, RZ, 0xc0, !PT ;  /* 0xffffff8003037812 */ /* 0x000fe200078ec0ff */
[----:B--2---:R-:W-:Y:S01]  /*19a0*/  IMAD.SHL.U32 R4, R13, 0x80, RZ ;  /* 0x000000800d047824 */ /* 0x004fe200078e00ff */
[----:B------:R-:W-:-:S03]  /*19b0*/  ISETP.GE.AND P0, PT, R8, UR5, PT ;  /* 0x0000000508007c0c */ /* 0x000fc6000bf06270 */
[----:B------:R-:W-:Y:S01]  /*19c0*/  IMAD.IADD R5, R2, 0x1, -R3 ;  /* 0x0000000102057824 */ /* 0x000fe200078e0a03 */
[----:B------:R-:W-:-:S04]  /*19d0*/  ISETP.GE.OR P0, PT, R4, UR4, P0 ;  /* 0x0000000404007c0c */ /* 0x000fc80008706670 */
[----:B------:R-:W-:-:S04]  /*19e0*/  SHF.R.S32.HI R6, RZ, 0x1f, R5 ;  /* 0x0000001fff067819 */ /* 0x000fc80000011405 */
[----:B------:R-:W-:-:S04]  /*19f0*/  LEA.HI R2, R6, R5, RZ, 0x2 ;  /* 0x0000000506027211 */ /* 0x000fc800078f10ff */
[--C-:B------:R-:W-:Y:S02]  /*1a00*/  SHF.R.S32.HI R10, RZ, 0x2, R2.reuse ;  /* 0x00000002ff0a7819 */ /* 0x100fe40000011402 */
[----:B------:R-:W-:-:S04]  /*1a10*/  SHF.R.S32.HI R3, RZ, 0x1f, R2 ;  /* 0x0000001fff037819 */ /* 0x000fc80000011402 */
[----:B------:R-:W-:-:S04]  /*1a20*/  LEA.HI R3, R3, R10, RZ, 0x3 ;  /* 0x0000000a03037211 */ /* 0x000fc800078f18ff */
[----:B------:R-:W-:Y:S01]  /*1a30*/  LOP3.LUT R3, R3, 0xfffffff8, RZ, 0xc0, !PT ;  /* 0xfffffff803037812 */ /* 0x000fe200078ec0ff */
[----:B------:R-:W-:Y:S06]  /*1a40*/  @P0 EXIT ;  /* 0x000000000000094d */ /* 0x000fec0003800000 */
[----:B------:R-:W0:Y:S01]  /*1a50*/  LDC.64 R16, c[0x0][0x5d0] ;  /* 0x00017400ff107b82 */ /* 0x000e220000000a00 */
[----:B------:R-:W-:Y:S01]  /*1a60*/  LOP3.LUT R2, R2, 0x7ffffffc, RZ, 0xc0, !PT ;  /* 0x7ffffffc02027812 */ /* 0x000fe200078ec0ff */
[----:B------:R-:W-:Y:S01]  /*1a70*/  IMAD.IADD R10, R10, 0x1, -R3 ;  /* 0x000000010a0a7824 */ /* 0x000fe200078e0a03 */
[----:B------:R-:W-:Y:S02]  /*1a80*/  LEA.HI R3, R6, R5, RZ, 0x5 ;  /* 0x0000000506037211 */ /* 0x000fe400078f28ff */
[----:B---3-5:R-:W-:Y:S01]  /*1a90*/  FSETP.NEU.AND P1, PT, R9, RZ, PT ;  /* 0x000000ff0900720b */ /* 0x028fe20003f2d000 */
[----:B------:R-:W-:Y:S01]  /*1aa0*/  IMAD.IADD R2, R5, 0x1, -R2 ;  /* 0x0000000105027824 */ /* 0x000fe200078e0a02 */
[----:B------:R-:W-:Y:S02]  /*1ab0*/  SHF.R.S32.HI R11, RZ, 0x1f, R10 ;  /* 0x0000001fff0b7819 */ /* 0x000fe4000001140a */
[----:B------:R-:W-:Y:S01]  /*1ac0*/  SHF.R.S32.HI R5, RZ, 0x5, R3 ;  /* 0x00000005ff057819 */ /* 0x000fe20000011403 */
[----:B------:R-:W-:-:S02]  /*1ad0*/  IMAD.SHL.U32 R7, R2, 0x2, RZ ;  /* 0x0000000202077824 */ /* 0x000fc400078e00ff */
[----:B------:R-:W-:-:S03]  /*1ae0*/  IMAD.WIDE R2, R13, 0x80, R10 ;  /* 0x000000800d027825 */ /* 0x000fc600078e020a */
[----:B------:R-:W-:Y:S01]  /*1af0*/  SHF.R.S32.HI R13, RZ, 0x1f, R7 ;  /* 0x0000001fff0d7819 */ /* 0x000fe20000011407 */
[C---:B------:R-:W-:Y:S01]  /*1b00*/  IMAD R11, R5.reuse, -0x10, -R4 ;  /* 0xfffffff0050b7824 */ /* 0x040fe200078e0a04 */
[----:B------:R-:W-:Y:S01]  /*1b10*/  IADD3 R4, P0, R8, R7, RZ ;  /* 0x0000000708047210 */ /* 0x000fe20007f1e0ff */
[----:B------:R-:W-:-:S03]  /*1b20*/  IMAD.WIDE R2, R5, 0x10, R2 ;  /* 0x0000001005027825 */ /* 0x000fc600078e0202 */
[----:B------:R-:W-:Y:S02]  /*1b30*/  LEA.HI.X.SX32 R5, R8, R13, 0x1, P0 ;  /* 0x0000000d08057211 */ /* 0x000fe400000f0eff */
[----:B------:R-:W-:Y:S01]  /*1b40*/  IADD3 R10, R11, UR4, -R10 ;  /* 0x000000040b0a7c10 */ /* 0x000fe2000fffe80a */
[-C--:B0-----:R-:W-:Y:S01]  /*1b50*/  IMAD R6, R3, R16.reuse, RZ ;  /* 0x0000001003067224 */ /* 0x081fe200078e02ff */
[----:B------:R-:W-:Y:S01]  /*1b60*/  IADD3 R8, -R7, UR5, -R8 ;  /* 0x0000000507087c10 */ /* 0x000fe2000fffe908 */
[----:B------:R-:W-:Y:S01]  /*1b70*/  IMAD.WIDE.U32 R14, R2, R16, R4 ;  /* 0x00000010020e7225 */ /* 0x000fe200078e0004 */
[----:B------:R-:W-:Y:S02]  /*1b80*/  ISETP.GT.AND P3, PT, R10, RZ, PT ;  /* 0x000000ff0a00720c */ /* 0x000fe40003f64270 */
[--C-:B------:R-:W-:Y:S01]  /*1b90*/  SHF.L.U64.HI R18, R16, 0x3, R17.reuse ;  /* 0x0000000310127819 */ /* 0x100fe20000010211 */
[----:B------:R-:W-:Y:S01]  /*1ba0*/  IMAD R7, R2, R17, R6 ;  /* 0x0000001102077224 */ /* 0x000fe200078e0206 */
[C---:B------:R-:W-:Y:S01]  /*1bb0*/  SHF.L.U64.HI R11, R16.reuse, 0x6, R17 ;  /* 0x00000006100b7819 */ /* 0x040fe20000010211 */
[----:B------:R-:W-:Y:S01]  /*1bc0*/  IMAD.SHL.U32 R19, R16, 0x8, RZ ;  /* 0x0000000810137824 */ /* 0x000fe200078e00ff */
[----:B------:R-:W-:Y:S01]  /*1bd0*/  ISETP.GT.AND P0, PT, R8, RZ, P3 ;  /* 0x000000ff0800720c */ /* 0x000fe20001f04270 */
[----:B------:R-:W-:-:S02]  /*1be0*/  IMAD.SHL.U32 R16, R16, 0x40, RZ ;  /* 0x0000004010107824 */ /* 0x000fc400078e00ff */
[----:B------:R-:W-:Y:S01]  /*1bf0*/  IMAD.IADD R17, R15, 0x1, R7 ;  /* 0x000000010f117824 */ /* 0x000fe200078e0207 */
[----:B------:R-:W-:Y:S09]  /*1c00*/  @!P1 BRA `(.L_x_27) ;  /* 0x0000005000d09947 */ /* 0x000ff20003800000 */
[----:B------:R-:W-:Y:S01]  /*1c10*/  ULDC.64 UR6, c[0x0][0x5b0] ;  /* 0x00016c0000067ab9 */ /* 0x000fe20000000a00 */
[----:B------:R-:W-:Y:S01]  /*1c20*/  ULDC.64 UR8, c[0x0][0x5a8] ;  /* 0x00016a0000087ab9 */ /* 0x000fe20000000a00 */
[----:B------:R-:W-:Y:S01]  /*1c30*/  IMAD R13, R3, UR6, RZ ;  /* 0x00000006030d7c24 */ /* 0x000fe2000f8e02ff */
[----:B------:R-:W-:Y:S01]  /*1c40*/  ULDC.64 UR4, c[0x0][0x5c8] ;  /* 0x0001720000047ab9 */ /* 0x000fe20000000a00 */
[----:B------:R-:W-:-:S04]  /*1c50*/  IMAD.WIDE.U32 R6, R2, UR6, R4 ;  /* 0x0000000602067c25 */ /* 0x000fc8000f8e0004 */
[----:B------:R-:W-:Y:S01]  /*1c60*/  IMAD R153, R2, UR7, R13 ;  /* 0x0000000702997c24 */ /* 0x000fe2000f8e020d */
[----:B------:R-:W-:-:S03]  /*1c70*/  LEA R12, P1, R6, UR8, 0x2 ;  /* 0x00000008060c7c11 */ /* 0x000fc6000f8210ff */
[----:B------:R-:W-:-:S05]  /*1c80*/  IMAD.IADD R7, R7, 0x1, R153 ;  /* 0x0000000107077824 */ /* 0x000fca00078e0299 */
[----:B------:R-:W-:-:S05]  /*1c90*/  LEA.HI.X R13, R6, UR9, R7, 0x2, P1 ;  /* 0x00000009060d7c11 */ /* 0x000fca00088f1407 */
[----:B------:R-:W2:Y:S01]  /*1ca0*/  @P0 LDG.E.LTC128B R15, desc[UR12][R12.64] ;  /* 0x0000000c0c0f0981 */ /* 0x000ea2000c1e1920 */
[----:B------:R-:W-:Y:S01]  /*1cb0*/  ISETP.GT.AND P1, PT, R8, 0x1, P3 ;  /* 0x000000010800780c */ /* 0x000fe20001f24270 */
[----:B------:R-:W-:Y:S01]  /*1cc0*/  BSSY B0, `(.L_x_28) ;  /* 0x000000b000007945 */ /* 0x000fe20003800000 */
[----:B--2---:R-:W-:-:S05]  /*1cd0*/  LOP3.LUT R6, R15, 0xffffe000, RZ, 0xc0, !PT ;  /* 0xffffe0000f067812 */ /* 0x004fca00078ec0ff */
[----:B------:R-:W-:Y:S01]  /*1ce0*/  FMUL R7, R6, R9 ;  /* 0x0000000906077220 */ /* 0x000fe20000400000 */
[----:B------:R-:W-:-:S03]  /*1cf0*/  LEA R6, P2, R14, UR4, 0x2 ;  /* 0x000000040e067c11 */ /* 0x000fc6000f8410ff */
[----:B------:R-:W-:Y:S01]  /*1d00*/  FFMA R21, R88, R0, R7 ;  /* 0x0000000058157223 */ /* 0x000fe20000000007 */
[----:B------:R-:W-:Y:S01]  /*1d10*/  LEA.HI.X R7, R14, UR5, R17, 0x2, P2 ;  /* 0x000000050e077c11 */ /* 0x000fe200090f1411 */
[----:B------:R-:W-:-:S03]  /*1d20*/  IMAD.MOV.U32 R17, RZ, RZ, R15 ;  /* 0x000000ffff117224 */ /* 0x000fc600078e000f */
[----:B------:R-:W-:-:S05]  /*1d30*/  F2FP.TF32.F32.PACK_B R21, R21 ;  /* 0x00000015ff15723e */ /* 0x000fca00024050ff */
[----:B------:R0:W-:Y:S01]  /*1d40*/  @P0 STG.E desc[UR12][R6.64], R21 ;  /* 0x0000001506000986 */ /* 0x0001e2000c10190c */
[----:B------:R-:W-:Y:S05]  /*1d50*/  @!P1 BRA `(.L_x_29) ;  /* 0x0000000000049947 */ /* 0x000fea0003800000 */
[----:B------:R1:W5:Y:S02]  /*1d60*/  LDG.E.LTC128B R17, desc[UR12][R12.64+0x4] ;  /* 0x0000040c0c117981 */ /* 0x000364000c1e1920 */
.L_x_29:
[----:B------:R-:W-:Y:S05]  /*1d70*/  BSYNC B0 ;  /* 0x0000000000007941 */ /* 0x000fea0003800000 */
.L_x_28:
[----:B------:R-:W-:Y:S01]  /*1d80*/  USHF.L.U32 UR4, UR6, 0x3, URZ ;  /* 0x0000000306047899 */ /* 0x000fe2000800063f */
[----:B-----5:R-:W-:Y:S01]  /*1d90*/  LOP3.LUT R22, R17, 0xffffe000, RZ, 0xc0, !PT ;  /* 0xffffe00011167812 */ /* 0x020fe200078ec0ff */
[----:B------:R-:W-:Y:S01]  /*1da0*/  USHF.L.U64.HI UR5, UR6, 0x3, UR7 ;  /* 0x0000000306057899 */ /* 0x000fe20008010207 */
[----:B------:R-:W-:Y:S01]  /*1db0*/  ISETP.GT.AND P0, PT, R10, 0x8, PT ;  /* 0x000000080a00780c */ /* 0x000fe20003f04270 */
[----:B------:R-:W-:Y:S02]  /*1dc0*/  IMAD.MOV.U32 R88, RZ, RZ, R17 ;  /* 0x000000ffff587224 */ /* 0x000fe400078e0011 */
[----:B------:R-:W-:Y:S02]  /*1dd0*/  IMAD.U32 R14, RZ, RZ, UR4 ;  /* 0x00000004ff0e7e24 */ /* 0x000fe4000f8e00ff */
[----:B------:R-:W-:Y:S01]  /*1de0*/  FMUL R22, R22, R9 ;  /* 0x0000000916167220 */ /* 0x000fe20000400000 */
[----:B------:R-:W-:Y:S01]  /*1df0*/  IMAD.U32 R15, RZ, RZ, UR5 ;  /* 0x00000005ff0f7e24 */ /* 0x000fe2000f8e00ff */
[----:B------:R-:W-:-:S02]  /*1e00*/  ISETP.GT.AND P2, PT, R8, RZ, P0 ;  /* 0x000000ff0800720c */ /* 0x000fc40000744270 */
[----:B------:R-:W-:Y:S01]  /*1e10*/  FFMA R89, R89, R0, R22 ;  /* 0x0000000059597223 */ /* 0x000fe20000000016 */
[----:B0-----:R-:W-:-:S04]  /*1e20*/  IMAD.WIDE.U32 R20, R2, UR6, R14 ;  /* 0x0000000602147c25 */ /* 0x001fc8000f8e000e */
[----:B------:R-:W-:Y:S02]  /*1e30*/  F2FP.TF32.F32.PACK_B R89, R89 ;  /* 0x00000059ff59723e */ /* 0x000fe400024050ff */
[----:B------:R-:W-:-:S03]  /*1e40*/  IADD3 R23, P4, R4, R20, RZ ;  /* 0x0000001404177210 */ /* 0x000fc60007f9e0ff */
[----:B------:R0:W-:Y:S01]  /*1e50*/  @P1 STG.E desc[UR12][R6.64+0x4], R89 ;  /* 0x0000045906001986 */ /* 0x0001e2000c10190c */
[----:B------:R-:W-:Y:S02]  /*1e60*/  IADD3.X R22, R5, R153, R21, P4, !PT ;  /* 0x0000009905167210 */ /* 0x000fe400027fe415 */
[----:B------:R-:W-:-:S04]  /*1e70*/  LEA R20, P4, R23, UR8, 0x2 ;  /* 0x0000000817147c11 */ /* 0x000fc8000f8810ff */
[----:B------:R-:W-:-:S05]  /*1e80*/  LEA.HI.X R21, R23, UR9, R22, 0x2, P4 ;  /* 0x0000000917157c11 */ /* 0x000fca000a0f1416 */
[----:B------:R-:W2:Y:S01]  /*1e90*/  @P2 LDG.E.LTC128B R88, desc[UR12][R20.64] ;  /* 0x0000000c14582981 */ /* 0x000ea2000c1e1920 */
[C---:B------:R-:W-:Y:S01]  /*1ea0*/  IMAD.SHL.U32 R17, R19.reuse, 0x4, RZ ;  /* 0x0000000413117824 */ /* 0x040fe200078e00ff */
[----:B------:R-:W-:Y:S01]  /*1eb0*/  SHF.L.U64.HI R19, R19, 0x2, R18 ;  /* 0x0000000213137819 */ /* 0x000fe20000010212 */
[----:B------:R-:W-:Y:S01]  /*1ec0*/  BSSY B0, `(.L_x_30) ;  /* 0x000000b000007945 */ /* 0x000fe20003800000 */
[----:B------:R-:W-:Y:S02]  /*1ed0*/  ISETP.GT.AND P1, PT, R8, 0x1, P0 ;  /* 0x000000010800780c */ /* 0x000fe40000724270 */
[----:B--2---:R-:W-:-:S05]  /*1ee0*/  LOP3.LUT R22, R88, 0xffffe000, RZ, 0xc0, !PT ;  /* 0xffffe00058167812 */ /* 0x004fca00078ec0ff */
[----:B------:R-:W-:Y:S01]  /*1ef0*/  FMUL R23, R22, R9 ;  /* 0x0000000916177220 */ /* 0x000fe20000400000 */
[----:B------:R-:W-:-:S03]  /*1f00*/  IADD3 R22, P4, R17, R6, RZ ;  /* 0x0000000611167210 */ /* 0x000fc60007f9e0ff */
[----:B------:R-:W-:Y:S02]  /*1f10*/  FFMA R153, R90, R0, R23 ;  /* 0x000000005a997223 */ /* 0x000fe40000000017 */
[----:B------:R-:W-:-:S03]  /*1f20*/  IMAD.X R23, R19, 0x1, R7, P4 ;  /* 0x0000000113177824 */ /* 0x000fc600020e0607 */
[----:B------:R-:W-:-:S05]  /*1f30*/  F2FP.TF32.F32.PACK_B R153, R153 ;  /* 0x00000099ff99723e */ /* 0x000fca00024050ff */
[----:B------:R0:W-:Y:S01]  /*1f40*/  @P2 STG.E desc[UR12][R22.64], R153 ;  /* 0x0000009916002986 */ /* 0x0001e2000c10190c */
[----:B------:R-:W-:Y:S05]  /*1f50*/  @!P1 BRA `(.L_x_31) ;  /* 0x0000000000049947 */ /* 0x000fea0003800000 */
[----:B------:R2:W5:Y:S02]  /*1f60*/  LDG.E.LTC128B R88, desc[UR12][R20.64+0x4] ;  /* 0x0000040c14587981 */ /* 0x000564000c1e1920 */
.L_x_31:
[----:B------:R-:W-:Y:S05]  /*1f70*/  BSYNC B0 ;  /* 0x0000000000007941 */ /* 0x000fea0003800000 */
.L_x_30:
[----:B-----5:R-:W-:Y:S01]  /*1f80*/  LOP3.LUT R18, R88, 0xffffe000, RZ, 0xc0, !PT ;  /* 0xffffe00058127812 */ /* 0x020fe200078ec0ff */
[----:B------:R-:W-:Y:S01]  /*1f90*/  BSSY B0, `(.L_x_32) ;  /* 0x0000008000007945 */ /* 0x000fe20003800000 */
[----:B------:R-:W-:-:S03]  /*1fa0*/  ISETP.GT.AND P2, PT, R8, 0x8, P3 ;  /* 0x000000080800780c */ /* 0x000fc60001f44270 */
[----:B------:R-:W-:-:S04]  /*1fb0*/  FMUL R18, R18, R9 ;  /* 0x0000000912127220 */ /* 0x000fc80000400000 */
[----:B------:R-:W-:-:S05]  /*1fc0*/  FFMA R91, R91, R0, R18 ;  /* 0x000000005b5b7223 */ /* 0x000fca0000000012 */
[----:B------:R-:W-:-:S05]  /*1fd0*/  F2FP.TF32.F32.PACK_B R91, R91 ;  /* 0x0000005bff5b723e */ /* 0x000fca00024050ff */
[----:B------:R3:W-:Y:S01]  /*1fe0*/  @P1 STG.E desc[UR12][R22.64+0x4], R91 ;  /* 0x0000045b16001986 */ /* 0x0007e2000c10190c */
[----:B------:R-:W-:Y:S05]  /*1ff0*/  @!P2 BRA `(.L_x_33) ;  /* 0x000000000004a947 */ /* 0x000fea0003800000 */
[----:B------:R4:W5:Y:S02]  /*2000*/  LDG.E.LTC128B R88, desc[UR12][R12.64+0x20] ;  /* 0x0000200c0c587981 */ /* 0x000964000c1e1920 */
.L_x_33:
[----:B------:R-:W-:Y:S05]  /*2010*/  BSYNC B0 ;  /* 0x0000000000007941 */ /* 0x000fea0003800000 */
.L_x_32:
[----:B-----5:R-:W-:Y:S01]  /*2020*/  LOP3.LUT R18, R88, 0xffffe000, RZ, 0xc0, !PT ;  /* 0xffffe00058127812 */ /* 0x020fe200078ec0ff */
[----:B------:R-:W-:Y:S01]  /*2030*/  BSSY B0, `(.L_x_34) ;  /* 0x0000008000007945 */ /* 0x000fe20003800000 */
[----:B------:R-:W-:-:S03]  /*2040*/  ISETP.GT.AND P1, PT, R8, 0x9, P3 ;  /* 0x000000090800780c */ /* 0x000fc60001f24270 */
[----:B0-----:R-:W-:-:S04]  /*2050*/  FMUL R89, R18, R9 ;  /* 0x0000000912597220 */ /* 0x001fc80000400000 */
[----:B------:R-:W-:-:S05]  /*2060*/  FFMA R89, R92, R0, R89 ;  /* 0x000000005c597223 */ /* 0x000fca0000000059 */
[----:B------:R-:W-:-:S05]  /*2070*/  F2FP.TF32.F32.PACK_B R89, R89 ;  /* 0x00000059ff59723e */ /* 0x000fca00024050ff */
[----:B------:R0:W-:Y:S01]  /*2080*/  @P2 STG.E desc[UR12][R6.64+0x20], R89 ;  /* 0x0000205906002986 */ /* 0x0001e2000c10190c */
[----:B------:R-:W-:Y:S05]  /*2090*/  @!P1 BRA `(.L_x_35) ;  /* 0x0000000000049947 */ /* 0x000fea0003800000 */
[----:B------:R0:W5:Y:S02]  /*20a0*/  LDG.E.LTC128B R88, desc[UR12][R12.64+0x24] ;  /* 0x0000240c0c587981 */ /* 0x000164000c1e1920 */
.L_x_35:
[----:B------:R-:W-:Y:S05]  /*20b0*/  BSYNC B0 ;  /* 0x0000000000007941 */ /* 0x000fea0003800000 */
.L_x_34:
        /* <DEDUP_REMOVED lines=9> */
.L_x_37:
[----:B------:R-:W-:Y:S05]  /*2150*/  BSYNC B0 ;  /* 0x0000000000007941 */ /* 0x000fea0003800000 */
.L_x_36:
        /* <DEDUP_REMOVED lines=9> */
.L_x_39:
[----:B------:R-:W-:Y:S05]  /*21f0*/  BSYNC B0 ;  /* 0x0000000000007941 */ /* 0x000fea0003800000 */
.L_x_38:
        /* <DEDUP_REMOVED lines=9> */
.L_x_41:
[----:B------:R-:W-:Y:S05]  /*2290*/  BSYNC B0 ;  /* 0x0000000000007941 */ /* 0x000fea0003800000 */
.L_x_40:
        /* <DEDUP_REMOVED lines=9> */
.L_x_43:
[----:B------:R-:W-:Y:S05]  /*2330*/  BSYNC B0 ;  /* 0x0000000000007941 */ /* 0x000fea0003800000 */
.L_x_42:
        /* <DEDUP_REMOVED lines=9> */
.L_x_45:
[----:B------:R-:W-:Y:S05]  /*23d0*/  BSYNC B0 ;  /* 0x0000000000007941 */ /* 0x000fea0003800000 */
.L_x_44:
        /* <DEDUP_REMOVED lines=9> */
.L_x_47:
[----:B------:R-:W-:Y:S05]  /*2470*/  BSYNC B0 ;  /* 0x0000000000007941 */ /* 0x000fea0003800000 */
.L_x_46:
        /* <DEDUP_REMOVED lines=9> */
.L_x_49:
[----:B------:R-:W-:Y:S05]  /*2510*/  BSYNC B0 ;  /* 0x0000000000007941 */ /* 0x000fea0003800000 */
.L_x_48:
        /* <DEDUP_REMOVED lines=9> */
.L_x_51:
[----:B------:R-:W-:Y:S05]  /*25b0*/  BSYNC B0 ;  /* 0x0000000000007941 */ /* 0x000fea0003800000 */
.L_x_50:
        /* <DEDUP_REMOVED lines=9> */
.L_x_53:
[----:B------:R-:W-:Y:S05]  /*2650*/  BSYNC B0 ;  /* 0x0000000000007941 */ /* 0x000fea0003800000 */
.L_x_52:
        /* <DEDUP_REMOVED lines=9> */
.L_x_55:
[----:B------:R-:W-:Y:S05]  /*26f0*/  BSYNC B0 ;  /* 0x0000000000007941 */ /* 0x000fea0003800000 */
.L_x_54:
        /* <DEDUP_REMOVED lines=9> */
.L_x_57:
[----:B------:R-:W-:Y:S05]  /*2790*/  BSYNC B0 ;  /* 0x0000000000007941 */ /* 0x000fea0003800000 */
.L_x_56:
        /* <DEDUP_REMOVED lines=9> */
.L_x_59:
[----:B------:R-:W-:Y:S05]  /*2830*/  BSYNC B0 ;  /* 0x0000000000007941 */ /* 0x000fea0003800000 */
.L_x_58:
        /* <DEDUP_REMOVED lines=9> */
.L_x_61:
[----:B------:R-:W-:Y:S05]  /*28d0*/  BSYNC B0 ;  /* 0x0000000000007941 */ /* 0x000fea0003800000 */
.L_x_60:
        /* <DEDUP_REMOVED lines=9> */
.L_x_63:
[----:B------:R-:W-:Y:S05]  /*2970*/  BSYNC B0 ;  /* 0x0000000000007941 */ /* 0x000fea0003800000 */
.L_x_62:
        /* <DEDUP_REMOVED lines=9> */
.L_x_65:
[----:B------:R-:W-:Y:S05]  /*2a10*/  BSYNC B0 ;  /* 0x0000000000007941 */ /* 0x000fea0003800000 */
.L_x_64:
        /* <DEDUP_REMOVED lines=9> */
.L_x_67:
[----:B------:R-:W-:Y:S05]  /*2ab0*/  BSYNC B0 ;  /* 0x0000000000007941 */ /* 0x000fea0003800000 */
.L_x_66:
        /* <DEDUP_REMOVED lines=9> */
.L_x_69:
[----:B------:R-:W-:Y:S05]  /*2b50*/  BSYNC B0 ;  /* 0x0000000000007941 */ /* 0x000fea0003800000 */
.L_x_68:
        /* <DEDUP_REMOVED lines=9> */
.L_x_71:
[----:B------:R-:W-:Y:S05]  /*2bf0*/  BSYNC B0 ;  /* 0x0000000000007941 */ /* 0x000fea0003800000 */
.L_x_70:
        /* <DEDUP_REMOVED lines=9> */
.L_x_73:
[----:B------:R-:W-:Y:S05]  /*2c90*/  BSYNC B0 ;  /* 0x0000000000007941 */ /* 0x000fea0003800000 */
.L_x_72:
        /* <DEDUP_REMOVED lines=9> */
.L_x_75:
[----:B------:R-:W-:Y:S05]  /*2d30*/  BSYNC B0 ;  /* 0x0000000000007941 */ /* 0x000fea0003800000 */
.L_x_74:
        /* <DEDUP_REMOVED lines=9> */
.L_x_77:
[----:B------:R-:W-:Y:S05]  /*2dd0*/  BSYNC B0 ;  /* 0x0000000000007941 */ /* 0x000fea0003800000 */
.L_x_76:
        /* <DEDUP_REMOVED lines=9> */
.L_x_79:
[----:B------:R-:W-:Y:S05]  /*2e70*/  BSYNC B0 ;  /* 0x0000000000007941 */ /* 0x000fea0003800000 */
.L_x_78:
        /* <DEDUP_REMOVED lines=9> */
.L_x_81:
[----:B------:R-:W-:Y:S05]  /*2f10*/  BSYNC B0 ;  /* 0x0000000000007941 */ /* 0x000fea0003800000 */
.L_x_80:
        /* <DEDUP_REMOVED lines=9> */
.L_x_83:
[----:B------:R-:W-:Y:S05]  /*2fb0*/  BSYNC B0 ;  /* 0x0000000000007941 */ /* 0x000fea0003800000 */
.L_x_82:
        /* <DEDUP_REMOVED lines=9> */
.L_x_85:
[----:B------:R-:W-:Y:S05]  /*3050*/  BSYNC B0 ;  /* 0x0000000000007941 */ /* 0x000fea0003800000 */
.L_x_84:
        /* <DEDUP_REMOVED lines=9> */
.L_x_87:
[----:B------:R-:W-:Y:S05]  /*30f0*/  BSYNC B0 ;  /* 0x0000000000007941 */ /* 0x000fea0003800000 */
.L_x_86:
        /* <DEDUP_REMOVED lines=9> */
.L_x_89:
[----:B------:R-:W-:Y:S05]  /*3190*/  BSYNC B0 ;  /* 0x0000000000007941 */ /* 0x000fea0003800000 */
.L_x_88:
        /* <DEDUP_REMOVED lines=9> */
.L_x_91:
[----:B------:R-:W-:Y:S05]  /*3230*/  BSYNC B0 ;  /* 0x0000000000007941 */ /* 0x000fea0003800000 */
.L_x_90:
        /* <DEDUP_REMOVED lines=9> */
.L_x_93:
[----:B------:R-:W-:Y:S05]  /*32d0*/  BSYNC B0 ;  /* 0x0000000000007941 */ /* 0x000fea0003800000 */
.L_x_92:
        /* <DEDUP_REMOVED lines=9> */
.L_x_95:
[----:B------:R-:W-:Y:S05]  /*3370*/  BSYNC B0 ;  /* 0x0000000000007941 */ /* 0x000fea0003800000 */
.L_x_94:
        /* <DEDUP_REMOVED lines=9> */
.L_x_97:
[----:B------:R-:W-:Y:S05]  /*3410*/  BSYNC B0 ;  /* 0x0000000000007941 */ /* 0x000fea0003800000 */
.L_x_96:
        /* <DEDUP_REMOVED lines=9> */
.L_x_99:
[----:B------:R-:W-:Y:S05]  /*34b0*/  BSYNC B0 ;  /* 0x0000000000007941 */ /* 0x000fea0003800000 */
.L_x_98:
        /* <DEDUP_REMOVED lines=9> */
.L_x_101:
[----:B------:R-:W-:Y:S05]  /*3550*/  BSYNC B0 ;  /* 0x0000000000007941 */ /* 0x000fea0003800000 */
.L_x_100:
        /* <DEDUP_REMOVED lines=9> */
.L_x_103:
[----:B------:R-:W-:Y:S05]  /*35f0*/  BSYNC B0 ;  /* 0x0000000000007941 */ /* 0x000fea0003800000 */
.L_x_102:
        /* <DEDUP_REMOVED lines=9> */
.L_x_105:
[----:B------:R-:W-:Y:S05]  /*3690*/  BSYNC B0 ;  /* 0x0000000000007941 */ /* 0x000fea0003800000 */
.L_x_104:
        /* <DEDUP_REMOVED lines=9> */
.L_x_107:
[----:B------:R-:W-:Y:S05]  /*3730*/  BSYNC B0 ;  /* 0x0000000000007941 */ /* 0x000fea0003800000 */
.L_x_106:
        /* <DEDUP_REMOVED lines=9> */
.L_x_109:
[----:B------:R-:W-:Y:S05]  /*37d0*/  BSYNC B0 ;  /* 0x0000000000007941 */ /* 0x000fea0003800000 */
.L_x_108:
        /* <DEDUP_REMOVED lines=9> */
.L_x_111:
[----:B------:R-:W-:Y:S05]  /*3870*/  BSYNC B0 ;  /* 0x0000000000007941 */ /* 0x000fea0003800000 */
.L_x_110:
        /* <DEDUP_REMOVED lines=9> */
.L_x_113:
[----:B------:R-:W-:Y:S05]  /*3910*/  BSYNC B0 ;  /* 0x0000000000007941 */ /* 0x000fea0003800000 */
.L_x_112:
        /* <DEDUP_REMOVED lines=9> */
.L_x_115:
[----:B------:R-:W-:Y:S05]  /*39b0*/  BSYNC B0 ;  /* 0x0000000000007941 */ /* 0x000fea0003800000 */
.L_x_114:
        /* <DEDUP_REMOVED lines=9> */
.L_x_117:
[----:B------:R-:W-:Y:S05]  /*3a50*/  BSYNC B0 ;  /* 0x0000000000007941 */ /* 0x000fea0003800000 */
.L_x_116:
        /* <DEDUP_REMOVED lines=9> */
.L_x_119:
[----:B------:R-:W-:Y:S05]  /*3af0*/  BSYNC B0 ;  /* 0x0000000000007941 */ /* 0x000fea0003800000 */
.L_x_118:
        /* <DEDUP_REMOVED lines=9> */
.L_x_121:
[----:B------:R-:W-:Y:S05]  /*3b90*/  BSYNC B0 ;  /* 0x0000000000007941 */ /* 0x000fea0003800000 */
.L_x_120:
        /* <DEDUP_REMOVED lines=9> */
.L_x_123:
[----:B------:R-:W-:Y:S05]  /*3c30*/  BSYNC B0 ;  /* 0x0000000000007941 */ /* 0x000fea0003800000 */
.L_x_122:
        /* <DEDUP_REMOVED lines=9> */
.L_x_125:
[----:B------:R-:W-:Y:S05]  /*3cd0*/  BSYNC B0 ;  /* 0x0000000000007941 */ /* 0x000fea0003800000 */
.L_x_124:
        /* <DEDUP_REMOVED lines=9> */
.L_x_127:
[----:B------:R-:W-:Y:S05]  /*3d70*/  BSYNC B0 ;  /* 0x0000000000007941 */ /* 0x000fea0003800000 */
.L_x_126:
        /* <DEDUP_REMOVED lines=9> */
.L_x_129:
[----:B------:R-:W-:Y:S05]  /*3e10*/  BSYNC B0 ;  /* 0x0000000000007941 */ /* 0x000fea0003800000 */
.L_x_128:
        /* <DEDUP_REMOVED lines=9> */
.L_x_131:
[----:B------:R-:W-:Y:S05]  /*3eb0*/  BSYNC B0 ;  /* 0x0000000000007941 */ /* 0x000fea0003800000 */
.L_x_130:
        /* <DEDUP_REMOVED lines=9> */
.L_x_133:
[----:B------:R-:W-:Y:S05]  /*3f50*/  BSYNC B0 ;  /* 0x0000000000007941 */ /* 0x000fea0003800000 */
.L_x_132:
        /* <DEDUP_REMOVED lines=9> */
.L_x_135:
[----:B------:R-:W-:Y:S05]  /*3ff0*/  BSYNC B0 ;  /* 0x0000000000007941 */ /* 0x000fea0003800000 */
.L_x_134:
        /* <DEDUP_REMOVED lines=9> */
.L_x_137:
[----:B------:R-:W-:Y:S05]  /*4090*/  BSYNC B0 ;  /* 0x0000000000007941 */ /* 0x000fea0003800000 */
.L_x_136:
        /* <DEDUP_REMOVED lines=9> */
.L_x_139:
[----:B------:R-:W-:Y:S05]  /*4130*/  BSYNC B0 ;  /* 0x0000000000007941 */ /* 0x000fea0003800000 */
.L_x_138:
        /* <DEDUP_REMOVED lines=9> */
.L_x_141:
[----:B------:R-:W-:Y:S05]  /*41d0*/  BSYNC B0 ;  /* 0x0000000000007941 */ /* 0x000fea0003800000 */
.L_x_140:
        /* <DEDUP_REMOVED lines=9> */
.L_x_143:
[----:B------:R-:W-:Y:S05]  /*4270*/  BSYNC B0 ;  /* 0x0000000000007941 */ /* 0x000fea0003800000 */
.L_x_142:
        /* <DEDUP_REMOVED lines=9> */
.L_x_145:
[----:B------:R-:W-:Y:S05]  /*4310*/  BSYNC B0 ;  /* 0x0000000000007941 */ /* 0x000fea0003800000 */
.L_x_144:
        /* <DEDUP_REMOVED lines=9> */
.L_x_147:
[----:B------:R-:W-:Y:S05]  /*43b0*/  BSYNC B0 ;  /* 0x0000000000007941 */ /* 0x000fea0003800000 */
.L_x_146:
[----:B01--45:R-:W-:Y:S01]  /*43c0*/  LOP3.LUT R12, R88, 0xffffe000, RZ, 0xc0, !PT ;  /* 0xffffe000580c7812 */ /* 0x033fe200078ec0ff */
        /* <DEDUP_REMOVED lines=8> */
.L_x_149:
[----:B------:R-:W-:Y:S05]  /*4450*/  BSYNC B0 ;  /* 0x0000000000007941 */ /* 0x000fea0003800000 */
.L_x_148:
[----:B-----5:R-:W-:Y:S01]  /*4460*/  LOP3.LUT R12, R88, 0xffffe000, RZ, 0xc0, !PT ;  /* 0xffffe000580c7812 */ /* 0x020fe200078ec0ff */
[----:B------:R-:W-:Y:S01]  /*4470*/  BSSY B0, `(.L_x_150) ;  /* 0x000000c000007945 */ /* 0x000fe20003800000 */
[----:B------:R-:W-:Y:S02]  /*4480*/  ISETP.GT.AND P1, PT, R8, 0x79, P0 ;  /* 0x000000790800780c */ /* 0x000fe40000724270 */
[----:B---3--:R-:W-:Y:S01]  /*4490*/  IADD3 R91, P0, R2, 0x40, RZ ;  /* 0x00000040025b7810 */ /* 0x008fe20007f1e0ff */
[----:B------:R-:W-:Y:S01]  /*44a0*/  FMUL R13, R12, R9 ;  /* 0x000000090c0d7220 */ /* 0x000fe20000400000 */
[----:B------:R-:W-:-:S03]  /*44b0*/  @P2 IMAD.MOV.U32 R2, RZ, RZ, R22 ;  /* 0x000000ffff022224 */ /* 0x000fc600078e0016 */
[----:B------:R-:W-:Y:S01]  /*44c0*/  FFMA R13, R150, R0, R13 ;  /* 0x00000000960d7223 */ /* 0x000fe2000000000d */
[----:B------:R-:W-:Y:S02]  /*44d0*/  IMAD.X R12, RZ, RZ, R3, P0 ;  /* 0x000000ffff0c7224 */ /* 0x000fe400000e0603 */
[----:B------:R-:W-:Y:S02]  /*44e0*/  @P2 IMAD.MOV.U32 R3, RZ, RZ, R23 ;  /* 0x000000ffff032224 */ /* 0x000fe400078e0017 */
[----:B------:R-:W-:-:S05]  /*44f0*/  F2FP.TF32.F32.PACK_B R13, R13 ;  /* 0x0000000dff0d723e */ /* 0x000fca00024050ff */
[----:B------:R3:W-:Y:S01]  /*4500*/  @P2 STG.E desc[UR12][R2.64+0x1e0], R13 ;  /* 0x0001e00d02002986 */ /* 0x0007e2000c10190c */
[----:B------:R-:W-:Y:S05]  /*4510*/  @!P1 BRA `(.L_x_151) ;  /* 0x0000000000049947 */ /* 0x000fea0003800000 */
[----:B------:R4:W5:Y:S02]  /*4520*/  LDG.E.LTC128B R88, desc[UR12][R20.64+0x1e4] ;  /* 0x0001e40c14587981 */ /* 0x000964000c1e1920 */
.L_x_151:
[----:B------:R-:W-:Y:S05]  /*4530*/  BSYNC B0 ;  /* 0x0000000000007941 */ /* 0x000fea0003800000 */
.L_x_150:
[----:B---3-5:R-:W-:Y:S01]  /*4540*/  LOP3.LUT R2, R88, 0xffffe000, RZ, 0xc0, !PT ;  /* 0xffffe00058027812 */ /* 0x028fe200078ec0ff */
[----:B------:R-:W-:Y:S01]  /*4550*/  IMAD R18, R12, UR6, RZ ;  /* 0x000000060c127c24 */ /* 0x000fe2000f8e02ff */
[----:B------:R-:W-:Y:S01]  /*4560*/  ISETP.GT.AND P0, PT, R10, 0x40, PT ;  /* 0x000000400a00780c */ /* 0x000fe20003f04270 */
[----:B------:R-:W-:-:S04]  /*4570*/  IMAD.WIDE.U32 R12, R91, UR6, R4 ;  /* 0x000000065b0c7c25 */ /* 0x000fc8000f8e0004 */
[----:B------:R-:W-:Y:S01]  /*4580*/  FMUL R2, R2, R9 ;  /* 0x0000000902027220 */ /* 0x000fe20000400000 */
[----:B------:R-:W-:Y:S01]  /*4590*/  ISETP.GT.AND P3, PT, R8, RZ, P0 ;  /* 0x000000ff0800720c */ /* 0x000fe20000764270 */
[----:B------:R-:W-:Y:S02]  /*45a0*/  IMAD R93, R91, UR7, R18 ;  /* 0x000000075b5d7c24 */ /* 0x000fe4000f8e0212 */
[----:B------:R-:W-:Y:S01]  /*45b0*/  FFMA R151, R151, R0, R2 ;  /* 0x0000000097977223 */ /* 0x000fe20000000002 */
[----:B------:R-:W-:Y:S01]  /*45c0*/  LEA R2, P2, R12, UR8, 0x2 ;  /* 0x000000080c027c11 */ /* 0x000fe2000f8410ff */
[----:B------:R-:W-:-:S03]  /*45d0*/  IMAD.IADD R3, R13, 0x1, R93 ;  /* 0x000000010d037824 */ /* 0x000fc600078e025d */
[----:B------:R-:W-:Y:S02]  /*45e0*/  F2FP.TF32.F32.PACK_B R151, R151 ;  /* 0x00000097ff97723e */ /* 0x000fe400024050ff */
[----:B------:R-:W-:-:S03]  /*45f0*/  LEA.HI.X R3, R12, UR9, R3, 0x2, P2 ;  /* 0x000000090c037c11 */ /* 0x000fc600090f1403 */
[----:B------:R3:W-:Y:S04]  /*4600*/  @P1 STG.E desc[UR12][R22.64+0x1e4], R151 ;  /* 0x0001e49716001986 */ /* 0x0007e8000c10190c */
[----:B------:R-:W3:Y:S01]  /*4610*/  @P3 LDG.E.LTC128B R88, desc[UR12][R2.64] ;  /* 0x0000000c02583981 */ /* 0x000ee2000c1e1920 */
[C---:B-12-4-:R-:W-:Y:S01]  /*4620*/  IMAD.SHL.U32 R21, R16.reuse, 0x4, RZ ;  /* 0x0000000410157824 */ /* 0x056fe200078e00ff */
[----:B------:R-:W-:Y:S01]  /*4630*/  SHF.L.U64.HI R89, R16, 0x2, R11 ;  /* 0x0000000210597819 */ /* 0x000fe2000001020b */
[----:B------:R-:W-:Y:S01]  /*4640*/  BSSY B0, `(.L_x_152) ;  /* 0x000000c000007945 */ /* 0x000fe20003800000 */
[----:B------:R-:W-:Y:S01]  /*4650*/  ISETP.GT.AND P2, PT, R8, 0x1, P0 ;  /* 0x000000010800780c */ /* 0x000fe20000744270 */
[----:B------:R-:W-:Y:S01]  /*4660*/  IMAD.WIDE.U32 R14, R91, UR6, R14 ;  /* 0x000000065b0e7c25 */ /* 0x000fe2000f8e000e */
[----:B---3--:R-:W-:-:S05]  /*4670*/  LOP3.LUT R12, R88, 0xffffe000, RZ, 0xc0, !PT ;  /* 0xffffe000580c7812 */ /* 0x008fca00078ec0ff */
        /* <DEDUP_REMOVED lines=8> */
.L_x_153:
[----:B------:R-:W-:Y:S05]  /*4700*/  BSYNC B0 ;  /* 0x0000000000007941 */ /* 0x000fea0003800000 */
.L_x_152:
[----:B-----5:R-:W-:Y:S01]  /*4710*/  LOP3.LUT R16, R88, 0xffffe000, RZ, 0xc0, !PT ;  /* 0xffffe00058107812 */ /* 0x020fe200078ec0ff */
[----:B------:R-:W-:Y:S01]  /*4720*/  BSSY B0, `(.L_x_154) ;  /* 0x000000f000007945 */ /* 0x000fe20003800000 */
[----:B-1----:R-:W-:Y:S02]  /*4730*/  IADD3 R11, P3, R4, R14, RZ ;  /* 0x0000000e040b7210 */ /* 0x002fe40007f7e0ff */
[----:B------:R-:W-:Y:S01]  /*4740*/  ISETP.GT.AND P1, PT, R10, 0x48, PT ;  /* 0x000000480a00780c */ /* 0x000fe20003f24270 */
[----:B------:R-:W-:Y:S01]  /*4750*/  FMUL R16, R16, R9 ;  /* 0x0000000910107220 */ /* 0x000fe20000400000 */
[----:B------:R-:W-:Y:S01]  /*4760*/  IADD3.X R14, R5, R93, R15, P3, !PT ;  /* 0x0000005d050e7210 */ /* 0x000fe20001ffe40f */
[----:B------:R-:W-:Y:S01]  /*4770*/  @P2 IMAD.MOV.U32 R10, RZ, RZ, R12 ;  /* 0x000000ffff0a2224 */ /* 0x000fe200078e000c */
[----:B------:R-:W-:Y:S01]  /*4780*/  LEA R4, P4, R11, UR8, 0x2 ;  /* 0x000000080b047c11 */ /* 0x000fe2000f8810ff */
[----:B------:R-:W-:Y:S01]  /*4790*/  FFMA R25, R25, R0, R16 ;  /* 0x0000000019197223 */ /* 0x000fe20000000010 */
[----:B------:R-:W-:-:S02]  /*47a0*/  ISETP.GT.AND P3, PT, R8, RZ, P1 ;  /* 0x000000ff0800720c */ /* 0x000fc40000f64270 */
[----:B------:R-:W-:Y:S01]  /*47b0*/  LEA.HI.X R5, R11, UR9, R14, 0x2, P4 ;  /* 0x000000090b057c11 */ /* 0x000fe2000a0f140e */
[----:B------:R-:W-:Y:S01]  /*47c0*/  @P2 IMAD.MOV.U32 R11, RZ, RZ, R13 ;  /* 0x000000ffff0b2224 */ /* 0x000fe200078e000d */
[----:B------:R-:W-:-:S05]  /*47d0*/  F2FP.TF32.F32.PACK_B R25, R25 ;  /* 0x00000019ff19723e */ /* 0x000fca00024050ff */
[----:B------:R1:W-:Y:S04]  /*47e0*/  @P2 STG.E desc[UR12][R10.64+0x4], R25 ;  /* 0x000004190a002986 */ /* 0x0003e8000c10190c */
[----:B------:R-:W-:Y:S05]  /*47f0*/  @!P3 BRA `(.L_x_155) ;  /* 0x000000000004b947 */ /* 0x000fea0003800000 */
[----:B------:R3:W5:Y:S02]  /*4800*/  LDG.E.LTC128B R88, desc[UR12][R4.64] ;  /* 0x0000000c04587981 */ /* 0x000764000c1e1920 */
.L_x_155:
[----:B------:R-:W-:Y:S05]  /*4810*/  BSYNC B0 ;  /* 0x0000000000007941 */ /* 0x000fea0003800000 */
.L_x_154:
[----:B-1---5:R-:W-:Y:S01]  /*4820*/  LOP3.LUT R10, R88, 0xffffe000, RZ, 0xc0, !PT ;  /* 0xffffe000580a7812 */ /* 0x022fe200078ec0ff */
[----:B------:R-:W-:Y:S01]  /*4830*/  BSSY B0, `(.L_x_156) ;  /* 0x000000a000007945 */ /* 0x000fe20003800000 */
[----:B------:R-:W-:Y:S02]  /*4840*/  IADD3 R14, P4, R12, R17, RZ ;  /* 0x000000110c0e7210 */ /* 0x000fe40007f9e0ff */
[----:B------:R-:W-:Y:S01]  /*4850*/  ISETP.GT.AND P2, PT, R8, 0x1, P1 ;  /* 0x000000010800780c */ /* 0x000fe20000f44270 */
[----:B------:R-:W-:Y:S02]  /*4860*/  FMUL R11, R10, R9 ;  /* 0x000000090a0b7220 */ /* 0x000fe40000400000 */
[----:B------:R-:W-:Y:S02]  /*4870*/  IMAD.X R15, R13, 0x1, R19, P4 ;  /* 0x000000010d0f7824 */ /* 0x000fe400020e0613 */
[----:B------:R-:W-:-:S05]  /*4880*/  FFMA R11, R26, R0, R11 ;  /* 0x000000001a0b7223 */ /* 0x000fca000000000b */
[----:B------:R-:W-:-:S05]  /*4890*/  F2FP.TF32.F32.PACK_B R11, R11 ;  /* 0x0000000bff0b723e */ /* 0x000fca00024050ff */
[----:B------:R1:W-:Y:S01]  /*48a0*/  @P3 STG.E desc[UR12][R14.64], R11 ;  /* 0x0000000b0e003986 */ /* 0x0003e2000c10190c */
[----:B------:R-:W-:Y:S05]  /*48b0*/  @!P2 BRA `(.L_x_157) ;  /* 0x000000000004a947 */ /* 0x000fea0003800000 */
[----:B------:R4:W5:Y:S02]  /*48c0*/  LDG.E.LTC128B R88, desc[UR12][R4.64+0x4] ;  /* 0x0000040c04587981 */ /* 0x000964000c1e1920 */
.L_x_157:
[----:B------:R-:W-:Y:S05]  /*48d0*/  BSYNC B0 ;  /* 0x0000000000007941 */ /* 0x000fea0003800000 */
.L_x_156:
[----:B-----5:R-:W-:Y:S01]  /*48e0*/  LOP3.LUT R10, R88, 0xffffe000, RZ, 0xc0, !PT ;  /* 0xffffe000580a7812 */ /* 0x020fe200078ec0ff */
[----:B-1----:R-:W-:Y:S01]  /*48f0*/  @P2 IMAD.MOV.U32 R11, RZ, RZ, R15 ;  /* 0x000000ffff0b2224 */ /* 0x002fe200078e000f */
[----:B------:R-:W-:Y:S01]  /*4900*/  ISETP.GT.AND P3, PT, R8, 0x8, P0 ;  /* 0x000000080800780c */ /* 0x000fe20000764270 */
[----:B------:R-:W-:Y:S02]  /*4910*/  BSSY B0, `(.L_x_158) ;  /* 0x0000008000007945 */ /* 0x000fe40003800000 */
[----:B------:R-:W-:-:S04]  /*4920*/  FMUL R10, R10, R9 ;  /* 0x000000090a0a7220 */ /* 0x000fc80000400000 */
[----:B------:R-:W-:Y:S01]  /*4930*/  FFMA R27, R27, R0, R10 ;  /* 0x000000001b1b7223 */ /* 0x000fe2000000000a */
[----:B------:R-:W-:-:S04]  /*4940*/  @P2 IMAD.MOV.U32 R10, RZ, RZ, R14 ;  /* 0x000000ffff0a2224 */ /* 0x000fc800078e000e */
[----:B------:R-:W-:-:S05]  /*4950*/  F2FP.TF32.F32.PACK_B R27, R27 ;  /* 0x0000001bff1b723e */ /* 0x000fca00024050ff */
[----:B------:R1:W-:Y:S01]  /*4960*/  @P2 STG.E desc[UR12][R10.64+0x4], R27 ;  /* 0x0000041b0a002986 */ /* 0x0003e2000c10190c */
[----:B------:R-:W-:Y:S05]  /*4970*/  @!P3 BRA `(.L_x_159) ;  /* 0x000000000004b947 */ /* 0x000fea0003800000 */
[----:B------:R0:W5:Y:S02]  /*4980*/  LDG.E.LTC128B R88, desc[UR12][R2.64+0x20] ;  /* 0x0000200c02587981 */ /* 0x000164000c1e1920 */
.L_x_159:
[----:B------:R-:W-:Y:S05]  /*4990*/  BSYNC B0 ;  /* 0x0000000000007941 */ /* 0x000fea0003800000 */
.L_x_158:
[----:B-1---5:R-:W-:Y:S01]  /*49a0*/  LOP3.LUT R10, R88, 0xffffe000, RZ, 0xc0, !PT ;  /* 0xffffe000580a7812 */ /* 0x022fe200078ec0ff */
[----:B------:R-:W-:Y:S01]  /*49b0*/  BSSY B0, `(.L_x_160) ;  /* 0x000000a000007945 */ /* 0x000fe20003800000 */
[----:B------:R-:W-:-:S03]  /*49c0*/  ISETP.GT.AND P2, PT, R8, 0x9, P0 ;  /* 0x000000090800780c */ /* 0x000fc60000744270 */
[----:B------:R-:W-:Y:S01]  /*49d0*/  FMUL R11, R10, R9 ;  /* 0x000000090a0b7220 */ /* 0x000fe20000400000 */
[----:B------:R-:W-:-:S03]  /*49e0*/  IMAD.MOV.U32 R10, RZ, RZ, R12 ;  /* 0x000000ffff0a7224 */ /* 0x000fc600078e000c */
[----:B------:R-:W-:Y:S01]  /*49f0*/  FFMA R23, R28, R0, R11 ;  /* 0x000000001c177223 */ /* 0x000fe2000000000b */
[----:B------:R-:W-:-:S04]  /*4a00*/  IMAD.MOV.U32 R11, RZ, RZ, R13 ;  /* 0x000000ffff0b7224 */ /* 0x000fc800078e000d */
[----:B------:R-:W-:-:S05]  /*4a10*/  F2FP.TF32.F32.PACK_B R23, R23 ;  /* 0x00000017ff17723e */ /* 0x000fca00024050ff */
[----:B------:R1:W-:Y:S01]  /*4a20*/  @P3 STG.E desc[UR12][R10.64+0x20], R23 ;  /* 0x000020170a003986 */ /* 0x0003e2000c10190c */
[----:B------:R-:W-:Y:S05]  /*4a30*/  @!P2 BRA `(.L_x_161) ;  /* 0x000000000004a947 */ /* 0x000fea0003800000 */
[----:B------:R0:W5:Y:S02]  /*4a40*/  LDG.E.LTC128B R88, desc[UR12][R2.64+0x24] ;  /* 0x0000240c02587981 */ /* 0x000164000c1e1920 */
.L_x_161:
[----:B------:R-:W-:Y:S05]  /*4a50*/  BSYNC B0 ;  /* 0x0000000000007941 */ /* 0x000fea0003800000 */
.L_x_160:
        /* <DEDUP_REMOVED lines=9> */
.L_x_163:
[----:B------:R-:W-:Y:S05]  /*4af0*/  BSYNC B0 ;  /* 0x0000000000007941 */ /* 0x000fea0003800000 */
.L_x_162:
        /* <DEDUP_REMOVED lines=9> */
.L_x_165:
[----:B------:R-:W-:Y:S05]  /*4b90*/  BSYNC B0 ;  /* 0x0000000000007941 */ /* 0x000fea0003800000 */
.L_x_164:
[----:B-----5:R-:W-:Y:S01]  /*4ba0*/  LOP3.LUT R12, R88, 0xffffe000, RZ, 0xc0, !PT ;  /* 0xffffe000580c7812 */ /* 0x020fe200078ec0ff */
[----:B------:R-:W-:Y:S01]  /*4bb0*/  BSSY B0, `(.L_x_166) ;  /* 0x000000a000007945 */ /* 0x000fe20003800000 */
[----:B0-----:R-:W-:Y:S02]  /*4bc0*/  IADD3 R6, P4, P5, R17, R6, R21 ;  /* 0x0000000611067210 */ /* 0x001fe40007d9e015 */
[----:B------:R-:W-:Y:S01]  /*4bd0*/  ISETP.GT.AND P3, PT, R8, 0x10, P0 ;  /* 0x000000100800780c */ /* 0x000fe20000764270 */
[----:B------:R-:W-:Y:S01]  /*4be0*/  FMUL R12, R12, R9 ;  /* 0x000000090c0c7220 */ /* 0x000fe20000400000 */
[----:B------:R-:W-:-:S03]  /*4bf0*/  IADD3.X R7, R19, R7, R89, P4, P5 ;  /* 0x0000000713077210 */ /* 0x000fc600027ea459 */
[----:B------:R-:W-:-:S05]  /*4c00*/  FFMA R31, R31, R0, R12 ;  /* 0x000000001f1f7223 */ /* 0x000fca000000000c */
[----:B------:R-:W-:-:S05]  /*4c10*/  F2FP.TF32.F32.PACK_B R31, R31 ;  /* 0x0000001fff1f723e */ /* 0x000fca00024050ff */
[----:B------:R0:W-:Y:S01]  /*4c20*/  @P2 STG.E desc[UR12][R6.64+0x24], R31 ;  /* 0x0000241f06002986 */ /* 0x0001e2000c10190c */
[----:B------:R-:W-:Y:S05]  /*4c30*/  @!P3 BRA `(.L_x_167) ;  /* 0x000000000004b947 */ /* 0x000fea0003800000 */
[----:B------:R0:W5:Y:S02]  /*4c40*/  LDG.E.LTC128B R88, desc[UR12][R2.64+0x40] ;  /* 0x0000400c02587981 */ /* 0x000164000c1e1920 */
.L_x_167:
[----:B------:R-:W-:Y:S05]  /*4c50*/  BSYNC B0 ;  /* 0x0000000000007941 */ /* 0x000fea0003800000 */
.L_x_166:
        /* <DEDUP_REMOVED lines=9> */
.L_x_169:
[----:B------:R-:W-:Y:S05]  /*4cf0*/  BSYNC B0 ;  /* 0x0000000000007941 */ /* 0x000fea0003800000 */
.L_x_168:
        /* <DEDUP_REMOVED lines=9> */
.L_x_171:
[----:B------:R-:W-:Y:S05]  /*4d90*/  BSYNC B0 ;  /* 0x0000000000007941 */ /* 0x000fea0003800000 */
.L_x_170:
        /* <DEDUP_REMOVED lines=9> */
.L_x_173:
[----:B------:R-:W-:Y:S05]  /*4e30*/  BSYNC B0 ;  /* 0x0000000000007941 */ /* 0x000fea0003800000 */
.L_x_172:
        /* <DEDUP_REMOVED lines=9> */
.L_x_175:
[----:B------:R-:W-:Y:S05]  /*4ed0*/  BSYNC B0 ;  /* 0x0000000000007941 */ /* 0x000fea0003800000 */
.L_x_174:
        /* <DEDUP_REMOVED lines=9> */
.L_x_177:
[----:B------:R-:W-:Y:S05]  /*4f70*/  BSYNC B0 ;  /* 0x0000000000007941 */ /* 0x000fea0003800000 */
.L_x_176:
        /* <DEDUP_REMOVED lines=9> */
.L_x_179:
[----:B------:R-:W-:Y:S05]  /*5010*/  BSYNC B0 ;  /* 0x0000000000007941 */ /* 0x000fea0003800000 */
.L_x_178:
        /* <DEDUP_REMOVED lines=9> */
.L_x_181:
[----:B------:R-:W-:Y:S05]  /*50b0*/  BSYNC B0 ;  /* 0x0000000000007941 */ /* 0x000fea0003800000 */
.L_x_180:
        /* <DEDUP_REMOVED lines=9> */
.L_x_183:
[----:B------:R-:W-:Y:S05]  /*5150*/  BSYNC B0 ;  /* 0x0000000000007941 */ /* 0x000fea0003800000 */
.L_x_182:
        /* <DEDUP_REMOVED lines=9> */
.L_x_185:
[----:B------:R-:W-:Y:S05]  /*51f0*/  BSYNC B0 ;  /* 0x0000000000007941 */ /* 0x000fea0003800000 */
.L_x_184:
        /* <DEDUP_REMOVED lines=9> */
.L_x_187:
[----:B------:R-:W-:Y:S05]  /*5290*/  BSYNC B0 ;  /* 0x0000000000007941 */ /* 0x000fea0003800000 */
.L_x_186:
        /* <DEDUP_REMOVED lines=9> */
.L_x_189:
[----:B------:R-:W-:Y:S05]  /*5330*/  BSYNC B0 ;  /* 0x0000000000007941 */ /* 0x000fea0003800000 */
.L_x_188:
        /* <DEDUP_REMOVED lines=9> */
.L_x_191:
[----:B------:R-:W-:Y:S05]  /*53d0*/  BSYNC B0 ;  /* 0x0000000000007941 */ /* 0x000fea0003800000 */
.L_x_190:
        /* <DEDUP_REMOVED lines=9> */
.L_x_193:
[----:B------:R-:W-:Y:S05]  /*5470*/  BSYNC B0 ;  /* 0x0000000000007941 */ /* 0x000fea0003800000 */
.L_x_192:
        /* <DEDUP_REMOVED lines=9> */
.L_x_195:
[----:B------:R-:W-:Y:S05]  /*5510*/  BSYNC B0 ;  /* 0x0000000000007941 */ /* 0x000fea0003800000 */
.L_x_194:
        /* <DEDUP_REMOVED lines=9> */
.L_x_197:
[----:B------:R-:W-:Y:S05]  /*55b0*/  BSYNC B0 ;  /* 0x0000000000007941 */ /* 0x000fea0003800000 */
.L_x_196:
        /* <DEDUP_REMOVED lines=9> */
.L_x_199:
[----:B------:R-:W-:Y:S05]  /*5650*/  BSYNC B0 ;  /* 0x0000000000007941 */ /* 0x000fea0003800000 */
.L_x_198:
        /* <DEDUP_REMOVED lines=9> */
.L_x_201:
[----:B------:R-:W-:Y:S05]  /*56f0*/  BSYNC B0 ;  /* 0x0000000000007941 */ /* 0x000fea0003800000 */
.L_x_200:
        /* <DEDUP_REMOVED lines=9> */
.L_x_203:
[----:B------:R-:W-:Y:S05]  /*5790*/  BSYNC B0 ;  /* 0x0000000000007941 */ /* 0x000fea0003800000 */
.L_x_202:
        /* <DEDUP_REMOVED lines=9> */
.L_x_205:
[----:B------:R-:W-:Y:S05]  /*5830*/  BSYNC B0 ;  /* 0x0000000000007941 */ /* 0x000fea0003800000 */
.L_x_204:
        /* <DEDUP_REMOVED lines=9> */
.L_x_207:
[----:B------:R-:W-:Y:S05]  /*58d0*/  BSYNC B0 ;  /* 0x0000000000007941 */ /* 0x000fea0003800000 */
.L_x_206:
        /* <DEDUP_REMOVED lines=9> */
.L_x_209:
[----:B------:R-:W-:Y:S05]  /*5970*/  BSYNC B0 ;  /* 0x0000000000007941 */ /* 0x000fea0003800000 */
.L_x_208:
        /* <DEDUP_REMOVED lines=9> */
.L_x_211:
[----:B------:R-:W-:Y:S05]  /*5a10*/  BSYNC B0 ;  /* 0x0000000000007941 */ /* 0x000fea0003800000 */
.L_x_210:
        /* <DEDUP_REMOVED lines=9> */
.L_x_213:
[----:B------:R-:W-:Y:S05]  /*5ab0*/  BSYNC B0 ;  /* 0x0000000000007941 */ /* 0x000fea0003800000 */
.L_x_212:
        /* <DEDUP_REMOVED lines=9> */
.L_x_215:
[----:B------:R-:W-:Y:S05]  /*5b50*/  BSYNC B0 ;  /* 0x0000000000007941 */ /* 0x000fea0003800000 */
.L_x_214:
        /* <DEDUP_REMOVED lines=9> */
.L_x_217:
[----:B------:R-:W-:Y:S05]  /*5bf0*/  BSYNC B0 ;  /* 0x0000000000007941 */ /* 0x000fea0003800000 */
.L_x_216:
        /* <DEDUP_REMOVED lines=9> */
.L_x_219:
[----:B------:R-:W-:Y:S05]  /*5c90*/  BSYNC B0 ;  /* 0x0000000000007941 */ /* 0x000fea0003800000 */
.L_x_218:
        /* <DEDUP_REMOVED lines=9> */
.L_x_221:
[----:B------:R-:W-:Y:S05]  /*5d30*/  BSYNC B0 ;  /* 0x0000000000007941 */ /* 0x000fea0003800000 */
.L_x_220:
        /* <DEDUP_REMOVED lines=9> */
.L_x_223:
[----:B------:R-:W-:Y:S05]  /*5dd0*/  BSYNC B0 ;  /* 0x0000000000007941 */ /* 0x000fea0003800000 */
.L_x_222:
        /* <DEDUP_REMOVED lines=9> */
.L_x_225:
[----:B------:R-:W-:Y:S05]  /*5e70*/  BSYNC B0 ;  /* 0x0000000000007941 */ /* 0x000fea0003800000 */
.L_x_224:
        /* <DEDUP_REMOVED lines=9> */
.L_x_227:
[----:B------:R-:W-:Y:S05]  /*5f10*/  BSYNC B0 ;  /* 0x0000000000007941 */ /* 0x000fea0003800000 */
.L_x_226:
        /* <DEDUP_REMOVED lines=9> */
.L_x_229:
[----:B------:R-:W-:Y:S05]  /*5fb0*/  BSYNC B0 ;  /* 0x0000000000007941 */ /* 0x000fea0003800000 */
.L_x_228:
        /* <DEDUP_REMOVED lines=9> */
.L_x_231:
[----:B------:R-:W-:Y:S05]  /*6050*/  BSYNC B0 ;  /* 0x0000000000007941 */ /* 0x000fea0003800000 */
.L_x_230:
        /* <DEDUP_REMOVED lines=9> */
.L_x_233:
[----:B------:R-:W-:Y:S05]  /*60f0*/  BSYNC B0 ;  /* 0x0000000000007941 */ /* 0x000fea0003800000 */
.L_x_232:
        /* <DEDUP_REMOVED lines=9> */
.L_x_235:
[----:B------:R-:W-:Y:S05]  /*6190*/  BSYNC B0 ;  /* 0x0000000000007941 */ /* 0x000fea0003800000 */
.L_x_234:
        /* <DEDUP_REMOVED lines=9> */
.L_x_237:
[----:B------:R-:W-:Y:S05]  /*6230*/  BSYNC B0 ;  /* 0x0000000000007941 */ /* 0x000fea0003800000 */
.L_x_236:
        /* <DEDUP_REMOVED lines=9> */
.L_x_239:
[----:B------:R-:W-:Y:S05]  /*62d0*/  BSYNC B0 ;  /* 0x0000000000007941 */ /* 0x000fea0003800000 */
.L_x_238:
        /* <DEDUP_REMOVED lines=9> */
.L_x_241:
[----:B------:R-:W-:Y:S05]  /*6370*/  BSYNC B0 ;  /* 0x0000000000007941 */ /* 0x000fea0003800000 */
.L_x_240:
        /* <DEDUP_REMOVED lines=9> */
.L_x_243:
[----:B------:R-:W-:Y:S05]  /*6410*/  BSYNC B0 ;  /* 0x0000000000007941 */ /* 0x000fea0003800000 */
.L_x_242:
        /* <DEDUP_REMOVED lines=9> */
.L_x_245:
[----:B------:R-:W-:Y:S05]  /*64b0*/  BSYNC B0 ;  /* 0x0000000000007941 */ /* 0x000fea0003800000 */
.L_x_244:
        /* <DEDUP_REMOVED lines=9> */
.L_x_247:
[----:B------:R-:W-:Y:S05]  /*6550*/  BSYNC B0 ;  /* 0x0000000000007941 */ /* 0x000fea0003800000 */
.L_x_246:
        /* <DEDUP_REMOVED lines=9> */
.L_x_249:
[----:B------:R-:W-:Y:S05]  /*65f0*/  BSYNC B0 ;  /* 0x0000000000007941 */ /* 0x000fea0003800000 */
.L_x_248:
        /* <DEDUP_REMOVED lines=9> */
.L_x_251:
[----:B------:R-:W-:Y:S05]  /*6690*/  BSYNC B0 ;  /* 0x0000000000007941 */ /* 0x000fea0003800000 */
.L_x_250:
        /* <DEDUP_REMOVED lines=9> */
.L_x_253:
[----:B------:R-:W-:Y:S05]  /*6730*/  BSYNC B0 ;  /* 0x0000000000007941 */ /* 0x000fea0003800000 */
.L_x_252:
        /* <DEDUP_REMOVED lines=9> */
.L_x_255:
[----:B------:R-:W-:Y:S05]  /*67d0*/  BSYNC B0 ;  /* 0x0000000000007941 */ /* 0x000fea0003800000 */
.L_x_254:
        /* <DEDUP_REMOVED lines=9> */
.L_x_257:
[----:B------:R-:W-:Y:S05]  /*6870*/  BSYNC B0 ;  /* 0x0000000000007941 */ /* 0x000fea0003800000 */
.L_x_256:
        /* <DEDUP_REMOVED lines=9> */
.L_x_259:
[----:B------:R-:W-:Y:S05]  /*6910*/  BSYNC B0 ;  /* 0x0000000000007941 */ /* 0x000fea0003800000 */
.L_x_258:
        /* <DEDUP_REMOVED lines=9> */
.L_x_261:
[----:B------:R-:W-:Y:S05]  /*69b0*/  BSYNC B0 ;  /* 0x0000000000007941 */ /* 0x000fea0003800000 */
.L_x_260:
        /* <DEDUP_REMOVED lines=9> */
.L_x_263:
[----:B------:R-:W-:Y:S05]  /*6a50*/  BSYNC B0 ;  /* 0x0000000000007941 */ /* 0x000fea0003800000 */
.L_x_262:
        /* <DEDUP_REMOVED lines=9> */
.L_x_265:
[----:B------:R-:W-:Y:S05]  /*6af0*/  BSYNC B0 ;  /* 0x0000000000007941 */ /* 0x000fea0003800000 */
.L_x_264:
        /* <DEDUP_REMOVED lines=9> */
.L_x_267:
[----:B------:R-:W-:Y:S05]  /*6b90*/  BSYNC B0 ;  /* 0x0000000000007941 */ /* 0x000fea0003800000 */
.L_x_266:
        /* <DEDUP_REMOVED lines=9> */
.L_x_269:
[----:B------:R-:W-:Y:S05]  /*6c30*/  BSYNC B0 ;  /* 0x0000000000007941 */ /* 0x000fea0003800000 */
.L_x_268:
        /* <DEDUP_REMOVED lines=9> */
.L_x_271:
[----:B------:R-:W-:Y:S05]  /*6cd0*/  BSYNC B0 ;  /* 0x0000000000007941 */ /* 0x000fea0003800000 */
.L_x_270:
        /* <DEDUP_REMOVED lines=9> */
.L_x_273:
[----:B------:R-:W-:Y:S05]  /*6d70*/  BSYNC B0 ;  /* 0x0000000000007941 */ /* 0x000fea0003800000 */
.L_x_272:
[----:B0-2--5:R-:W-:Y:S01]  /*6d80*/  LOP3.LUT R2, R88, 0xffffe000, RZ, 0xc0, !PT ;  /* 0xffffe00058027812 */ /* 0x025fe200078ec0ff */
        /* <DEDUP_REMOVED lines=8> */
.L_x_275:
[----:B------:R-:W-:Y:S05]  /*6e10*/  BSYNC B0 ;  /* 0x0000000000007941 */ /* 0x000fea0003800000 */
.L_x_274:
[----:B-----5:R-:W-:Y:S01]  /*6e20*/  LOP3.LUT R2, R88, 0xffffe000, RZ, 0xc0, !PT ;  /* 0xffffe00058027812 */ /* 0x020fe200078ec0ff */
[----:B------:R-:W-:Y:S01]  /*6e30*/  BSSY B0, `(.L_x_276) ;  /* 0x000000a000007945 */ /* 0x000fe20003800000 */
[----:B------:R-:W-:-:S03]  /*6e40*/  ISETP.GT.AND P1, PT, R8, 0x79, P1 ;  /* 0x000000790800780c */ /* 0x000fc60000f24270 */
[----:B------:R-:W-:Y:S01]  /*6e50*/  FMUL R3, R2, R9 ;  /* 0x0000000902037220 */ /* 0x000fe20000400000 */
[----:B------:R-:W-:-:S03]  /*6e60*/  @P2 IMAD.MOV.U32 R2, RZ, RZ, R6 ;  /* 0x000000ffff022224 */ /* 0x000fc600078e0006 */
[----:B01----:R-:W-:Y:S01]  /*6e70*/  FFMA R11, R86, R0, R3 ;  /* 0x00000000560b7223 */ /* 0x003fe20000000003 */
[----:B------:R-:W-:-:S04]  /*6e80*/  @P2 IMAD.MOV.U32 R3, RZ, RZ, R7 ;  /* 0x000000ffff032224 */ /* 0x000fc800078e0007 */
[----:B------:R-:W-:-:S05]  /*6e90*/  F2FP.TF32.F32.PACK_B R11, R11 ;  /* 0x0000000bff0b723e */ /* 0x000fca00024050ff */
[----:B------:R0:W-:Y:S01]  /*6ea0*/  @P2 STG.E desc[UR12][R2.64+0x1e0], R11 ;  /* 0x0001e00b02002986 */ /* 0x0001e2000c10190c */
[----:B------:R-:W-:Y:S05]  /*6eb0*/  @!P1 BRA `(.L_x_277) ;  /* 0x0000000000049947 */ /* 0x000fea0003800000 */
[----:B------:R1:W5:Y:S02]  /*6ec0*/  LDG.E.LTC128B R88, desc[UR12][R4.64+0x1e4] ;  /* 0x0001e40c04587981 */ /* 0x000364000c1e1920 */
.L_x_277:
[----:B------:R-:W-:Y:S05]  /*6ed0*/  BSYNC B0 ;  /* 0x0000000000007941 */ /* 0x000fea0003800000 */
.L_x_276:
[----:B-----5:R-:W-:-:S05]  /*6ee0*/  LOP3.LUT R88, R88, 0xffffe000, RZ, 0xc0, !PT ;  /* 0xffffe00058587812 */ /* 0x020fca00078ec0ff */
[----:B------:R-:W-:-:S04]  /*6ef0*/  FMUL R88, R88, R9 ;  /* 0x0000000958587220 */ /* 0x000fc80000400000 */
[----:B------:R-:W-:Y:S01]  /*6f00*/  FFMA R88, R87, R0, R88 ;  /* 0x0000000057587223 */ /* 0x000fe20000000058 */
[----:B------:R-:W-:Y:S06]  /*6f10*/  @!P1 EXIT ;  /* 0x000000000000994d */ /* 0x000fec0003800000 */
[----:B0-----:R-:W-:-:S05]  /*6f20*/  F2FP.TF32.F32.PACK_B R3, R88 ;  /* 0x00000058ff03723e */ /* 0x001fca00024050ff */
[----:B------:R-:W-:Y:S01]  /*6f30*/  STG.E desc[UR12][R6.64+0x1e4], R3 ;  /* 0x0001e40306007986 */ /* 0x000fe2000c10190c */
[----:B------:R-:W-:Y:S05]  /*6f40*/  EXIT ;  /* 0x000000000000794d */ /* 0x000fea0003800000 */
.L_x_27:
[----:B------:R-:W-:Y:S01]  /*6f50*/  ISETP.GT.AND P4, PT, R8, 0x1, P3 ;  /* 0x000000010800780c */ /* 0x000fe20001f84270 */
[----:B------:R-:W-:Y:S01]  /*6f60*/  ULDC.64 UR4, c[0x0][0x5c8] ;  /* 0x0001720000047ab9 */ /* 0x000fe20000000a00 */
[-C--:B------:R-:W-:Y:S01]  /*6f70*/  FMUL R9, R88, R0.reuse ;  /* 0x0000000058097220 */ /* 0x080fe20000400000 */
[----:B------:R-:W-:Y:S01]  /*6f80*/  LEA R2, P1, R14, UR4, 0x2 ;  /* 0x000000040e027c11 */ /* 0x000fe2000f8210ff */
[-C--:B------:R-:W-:Y:S01]  /*6f90*/  FMUL R89, R89, R0.reuse ;  /* 0x0000000059597220 */ /* 0x080fe20000400000 */
[----:B------:R-:W-:Y:S01]  /*6fa0*/  IMAD.SHL.U32 R7, R19, 0x4, RZ ;  /* 0x0000000413077824 */ /* 0x000fe200078e00ff */
[----:B------:R-:W-:Y:S01]  /*6fb0*/  ISETP.GT.AND P2, PT, R10, 0x8, PT ;  /* 0x000000080a00780c */ /* 0x000fe20003f44270 */
[-C--:B------:R-:W-:Y:S01]  /*6fc0*/  FMUL R15, R90, R0.reuse ;  /* 0x000000005a0f7220 */ /* 0x080fe20000400000 */
[----:B------:R-:W-:Y:S01]  /*6fd0*/  LEA.HI.X R3, R14, UR5, R17, 0x2, P1 ;  /* 0x000000050e037c11 */ /* 0x000fe200088f1411 */
[-C--:B------:R-:W-:Y:S01]  /*6fe0*/  FMUL R91, R91, R0.reuse ;  /* 0x000000005b5b7220 */ /* 0x080fe20000400000 */
[----:B------:R-:W-:Y:S01]  /*6ff0*/  F2FP.TF32.F32.PACK_B R9, R9 ;  /* 0x00000009ff09723e */ /* 0x000fe200024050ff */
[-C--:B------:R-:W-:Y:S01]  /*7000*/  FMUL R93, R93, R0.reuse ;  /* 0x000000005d5d7220 */ /* 0x080fe20000400000 */
[----:B------:R-:W-:Y:S01]  /*7010*/  F2FP.TF32.F32.PACK_B R89, R89 ;  /* 0x00000059ff59723e */ /* 0x000fe200024050ff */
[-C--:B------:R-:W-:Y:S01]  /*7020*/  FMUL R17, R94, R0.reuse ;  /* 0x000000005e117220 */ /* 0x080fe20000400000 */
[----:B------:R-:W-:Y:S01]  /*7030*/  SHF.L.U64.HI R5, R19, 0x2, R18 ;  /* 0x0000000213057819 */ /* 0x000fe20000010212 */
[----:B------:R0:W-:Y:S01]  /*7040*/  @P0 STG.E desc[UR12][R2.64], R9 ;  /* 0x0000000902000986 */ /* 0x0001e2000c10190c */
[C---:B------:R-:W-:Y:S01]  /*7050*/  ISETP.GT.AND P0, PT, R8.reuse, RZ, P2 ;  /* 0x000000ff0800720c */ /* 0x040fe20001704270 */
[----:B------:R-:W-:Y:S01]  /*7060*/  FMUL R95, R95, R0 ;  /* 0x000000005f5f7220 */ /* 0x000fe20000400000 */
[C---:B------:R-:W-:Y:S01]  /*7070*/  ISETP.GT.AND P5, PT, R8.reuse, 0x1, P2 ;  /* 0x000000010800780c */ /* 0x040fe200017a4270 */
[----:B------:R-:W-:Y:S01]  /*7080*/  @P4 STG.E desc[UR12][R2.64+0x4], R89 ;  /* 0x0000045902004986 */ /* 0x000fe2000c10190c */
[----:B------:R-:W-:Y:S01]  /*7090*/  IADD3 R12, P4, R7, R2, RZ ;  /* 0x00000002070c7210 */ /* 0x000fe20007f9e0ff */
[-C--:B------:R-:W-:Y:S01]  /*70a0*/  FMUL R97, R97, R0.reuse ;  /* 0x0000000061617220 */ /* 0x080fe20000400000 */
[C---:B------:R-:W-:Y:S01]  /*70b0*/  ISETP.GT.AND P1, PT, R8.reuse, 0x8, P3 ;  /* 0x000000080800780c */ /* 0x040fe20001f24270 */
[-C--:B------:R-:W-:Y:S01]  /*70c0*/  FMUL R99, R99, R0.reuse ;  /* 0x0000000063637220 */ /* 0x080fe20000400000 */
[----:B------:R-:W-:Y:S01]  /*70d0*/  F2FP.TF32.F32.PACK_B R15, R15 ;  /* 0x0000000fff0f723e */ /* 0x000fe200024050ff */
[----:B------:R-:W-:Y:S01]  /*70e0*/  IMAD.X R13, R5, 0x1, R3, P4 ;  /* 0x00000001050d7824 */ /* 0x000fe200020e0603 */
[----:B------:R-:W-:Y:S01]  /*70f0*/  ISETP.GT.AND P4, PT, R8, 0x9, P3 ;  /* 0x000000090800780c */ /* 0x000fe20001f84270 */
[-C--:B0-----:R-:W-:Y:S01]  /*7100*/  FMUL R9, R92, R0.reuse ;  /* 0x000000005c097220 */ /* 0x081fe20000400000 */
[----:B------:R-:W-:Y:S01]  /*7110*/  F2FP.TF32.F32.PACK_B R91, R91 ;  /* 0x0000005bff5b723e */ /* 0x000fe200024050ff */
[-C--:B------:R-:W-:Y:S01]  /*7120*/  FMUL R101, R101, R0.reuse ;  /* 0x0000000065657220 */ /* 0x080fe20000400000 */
[----:B------:R-:W-:Y:S01]  /*7130*/  F2FP.TF32.F32.PACK_B R93, R93 ;  /* 0x0000005dff5d723e */ /* 0x000fe200024050ff */
[----:B------:R0:W-:Y:S01]  /*7140*/  @P0 STG.E desc[UR12][R12.64], R15 ;  /* 0x0000000f0c000986 */ /* 0x0001e2000c10190c */
[----:B------:R-:W-:Y:S01]  /*7150*/  F2FP.TF32.F32.PACK_B R9, R9 ;  /* 0x00000009ff09723e */ /* 0x000fe200024050ff */
[-C--:B------:R-:W-:Y:S01]  /*7160*/  FMUL R103, R103, R0.reuse ;  /* 0x0000000067677220 */ /* 0x080fe20000400000 */
[C---:B------:R-:W-:Y:S01]  /*7170*/  ISETP.GT.AND P0, PT, R8.reuse, 0x8, P2 ;  /* 0x000000080800780c */ /* 0x040fe20001704270 */
[----:B------:R-:W-:Y:S01]  /*7180*/  @P5 STG.E desc[UR12][R12.64+0x4], R91 ;  /* 0x0000045b0c005986 */ /* 0x000fe2000c10190c */
[C---:B------:R-:W-:Y:S01]  /*7190*/  ISETP.GT.AND P5, PT, R8.reuse, 0x9, P2 ;  /* 0x000000090800780c */ /* 0x040fe200017a4270 */
[-C--:B------:R-:W-:Y:S01]  /*71a0*/  FMUL R105, R105, R0.reuse ;  /* 0x0000000069697220 */ /* 0x080fe20000400000 */
[----:B------:R-:W-:Y:S01]  /*71b0*/  F2FP.TF32.F32.PACK_B R17, R17 ;  /* 0x00000011ff11723e */ /* 0x000fe200024050ff */
[----:B------:R1:W-:Y:S01]  /*71c0*/  @P1 STG.E desc[UR12][R2.64+0x20], R9 ;  /* 0x0000200902001986 */ /* 0x0003e2000c10190c */
[----:B------:R-:W-:Y:S01]  /*71d0*/  F2FP.TF32.F32.PACK_B R95, R95 ;  /* 0x0000005fff5f723e */ /* 0x000fe200024050ff */
[-C--:B------:R-:W-:Y:S01]  /*71e0*/  FMUL R107, R107, R0.reuse ;  /* 0x000000006b6b7220 */ /* 0x080fe20000400000 */
[C---:B------:R-:W-:Y:S01]  /*71f0*/  ISETP.GT.AND P1, PT, R8.reuse, 0x11, P3 ;  /* 0x000000110800780c */ /* 0x040fe20001f24270 */
[----:B------:R-:W-:Y:S01]  /*7200*/  @P4 STG.E desc[UR12][R2.64+0x24], R93 ;  /* 0x0000245d02004986 */ /* 0x000fe2000c10190c */
[----:B------:R-:W-:Y:S01]  /*7210*/  ISETP.GT.AND P4, PT, R8, 0x10, P3 ;  /* 0x000000100800780c */ /* 0x000fe20001f84270 */
[-C--:B0-----:R-:W-:Y:S01]  /*7220*/  FMUL R15, R96, R0.reuse ;  /* 0x00000000600f7220 */ /* 0x081fe20000400000 */
[----:B------:R-:W-:Y:S01]  /*7230*/  F2FP.TF32.F32.PACK_B R97, R97 ;  /* 0x00000061ff61723e */ /* 0x000fe200024050ff */
[----:B------:R0:W-:Y:S01]  /*7240*/  @P0 STG.E desc[UR12][R12.64+0x20], R17 ;  /* 0x000020110c000986 */ /* 0x0001e2000c10190c */
[----:B------:R-:W-:Y:S01]  /*7250*/  ISETP.GT.AND P0, PT, R8, 0x10, P2 ;  /* 0x000000100800780c */ /* 0x000fe20001704270 */
[-C--:B------:R-:W-:Y:S01]  /*7260*/  FMUL R109, R109, R0.reuse ;  /* 0x000000006d6d7220 */ /* 0x080fe20000400000 */
[----:B------:R-:W-:Y:S01]  /*7270*/  F2FP.TF32.F32.PACK_B R15, R15 ;  /* 0x0000000fff0f723e */ /* 0x000fe200024050ff */
[----:B------:R-:W-:Y:S01]  /*7280*/  @P5 STG.E desc[UR12][R12.64+0x24], R95 ;  /* 0x0000245f0c005986 */ /* 0x000fe2000c10190c */
[-C--:B-1----:R-:W-:Y:S01]  /*7290*/  FMUL R9, R98, R0.reuse ;  /* 0x0000000062097220 */ /* 0x082fe20000400000 */
[----:B------:R-:W-:Y:S01]  /*72a0*/  F2FP.TF32.F32.PACK_B R99, R99 ;  /* 0x00000063ff63723e */ /* 0x000fe200024050ff */
[-C--:B------:R-:W-:Y:S01]  /*72b0*/  FMUL R111, R111, R0.reuse ;  /* 0x000000006f6f7220 */ /* 0x080fe20000400000 */
[C---:B------:R-:W-:Y:S01]  /*72c0*/  ISETP.GT.AND P5, PT, R8.reuse, 0x18, P3 ;  /* 0x000000180800780c */ /* 0x040fe20001fa4270 */
[-C--:B------:R-:W-:Y:S01]  /*72d0*/  FMUL R113, R113, R0.reuse ;  /* 0x0000000071717220 */ /* 0x080fe20000400000 */
[----:B------:R1:W-:Y:S01]  /*72e0*/  @P4 STG.E desc[UR12][R2.64+0x40], R15 ;  /* 0x0000400f02004986 */ /* 0x0003e2000c10190c */
[----:B------:R-:W-:Y:S01]  /*72f0*/  ISETP.GT.AND P4, PT, R8, 0x11, P2 ;  /* 0x000000110800780c */ /* 0x000fe20001784270 */
[-C--:B0-----:R-:W-:Y:S01]  /*7300*/  FMUL R17, R100, R0.reuse ;  /* 0x0000000064117220 */ /* 0x081fe20000400000 */
[----:B------:R-:W-:Y:S01]  /*7310*/  F2FP.TF32.F32.PACK_B R9, R9 ;  /* 0x00000009ff09723e */ /* 0x000fe200024050ff */
[----:B------:R-:W-:Y:S01]  /*7320*/  @P1 STG.E desc[UR12][R2.64+0x44], R97 ;  /* 0x0000446102001986 */ /* 0x000fe2000c10190c */
[C---:B------:R-:W-:Y:S01]  /*7330*/  ISETP.GT.AND P1, PT, R8.reuse, 0x19, P3 ;  /* 0x000000190800780c */ /* 0x040fe20001f24270 */
[-C--:B------:R-:W-:Y:S01]  /*7340*/  FMUL R115, R115, R0.reuse ;  /* 0x0000000073737220 */ /* 0x080fe20000400000 */
[----:B------:R-:W-:Y:S01]  /*7350*/  F2FP.TF32.F32.PACK_B R17, R17 ;  /* 0x00000011ff11723e */ /* 0x000fe200024050ff */
[----:B------:R0:W-:Y:S01]  /*7360*/  @P0 STG.E desc[UR12][R12.64+0x40], R9 ;  /* 0x000040090c000986 */ /* 0x0001e2000c10190c */
[----:B------:R-:W-:Y:S01]  /*7370*/  ISETP.GT.AND P0, PT, R8, 0x18, P2 ;  /* 0x000000180800780c */ /* 0x000fe20001704270 */
[-C--:B------:R-:W-:Y:S01]  /*7380*/  FMUL R117, R117, R0.reuse ;  /* 0x0000000075757220 */ /* 0x080fe20000400000 */
[----:B------:R-:W-:Y:S01]  /*7390*/  F2FP.TF32.F32.PACK_B R101, R101 ;  /* 0x00000065ff65723e */ /* 0x000fe200024050ff */
[-C--:B-1----:R-:W-:Y:S01]  /*73a0*/  FMUL R15, R102, R0.reuse ;  /* 0x00000000660f7220 */ /* 0x082fe20000400000 */
[----:B------:R-:W-:Y:S01]  /*73b0*/  F2FP.TF32.F32.PACK_B R103, R103 ;  /* 0x00000067ff67723e */ /* 0x000fe200024050ff */
[----:B------:R-:W-:Y:S01]  /*73c0*/  @P4 STG.E desc[UR12][R12.64+0x44], R99 ;  /* 0x000044630c004986 */ /* 0x000fe2000c10190c */
[C---:B------:R-:W-:Y:S01]  /*73d0*/  ISETP.GT.AND P4, PT, R8.reuse, 0x19, P2 ;  /* 0x000000190800780c */ /* 0x040fe20001784270 */
[-C--:B------:R-:W-:Y:S01]  /*73e0*/  FMUL R119, R119, R0.reuse ;  /* 0x0000000077777220 */ /* 0x080fe20000400000 */
[----:B------:R-:W-:Y:S01]  /*73f0*/  F2FP.TF32.F32.PACK_B R15, R15 ;  /* 0x0000000fff0f723e */ /* 0x000fe200024050ff */
        /* <DEDUP_REMOVED lines=9> */
[C---:B------:R-:W-:Y:S01]  /*7490*/  ISETP.GT.AND P0, PT, R8.reuse, 0x20, P2 ;  /* 0x000000200800780c */ /* 0x040fe20001704270 */
[-C--:B------:R-:W-:Y:S01]  /*74a0*/  FMUL R123, R123, R0.reuse ;  /* 0x000000007b7b7220 */ /* 0x080fe20000400000 */
[----:B------:R-:W-:Y:S01]  /*74b0*/  F2FP.TF32.F32.PACK_B R107, R107 ;  /* 0x0000006bff6b723e */ /* 0x000fe200024050ff */
[----:B------:R-:W-:Y:S01]  /*74c0*/  @P4 STG.E desc[UR12][R12.64+0x64], R103 ;  /* 0x000064670c004986 */ /* 0x000fe2000c10190c */
[----:B------:R-:W-:Y:S01]  /*74d0*/  ISETP.GT.AND P4, PT, R8, 0x21, P2 ;  /* 0x000000210800780c */ /* 0x000fe20001784270 */
[-C--:B-1----:R-:W-:Y:S01]  /*74e0*/  FMUL R17, R106, R0.reuse ;  /* 0x000000006a117220 */ /* 0x082fe20000400000 */
[----:B------:R-:W-:Y:S01]  /*74f0*/  F2FP.TF32.F32.PACK_B R109, R109 ;  /* 0x0000006dff6d723e */ /* 0x000fe200024050ff */
[----:B------:R1:W-:Y:S01]  /*7500*/  @P5 STG.E desc[UR12][R2.64+0x80], R9 ;  /* 0x0000800902005986 */ /* 0x0003e2000c10190c */
[C---:B------:R-:W-:Y:S01]  /*7510*/  ISETP.GT.AND P5, PT, R8.reuse, 0x28, P3 ;  /* 0x000000280800780c */ /* 0x040fe20001fa4270 */
[-C--:B------:R-:W-:Y:S01]  /*7520*/  FMUL R125, R125, R0.reuse ;  /* 0x000000007d7d7220 */ /* 0x080fe20000400000 */
[----:B------:R-:W-:Y:S01]  /*7530*/  F2FP.TF32.F32.PACK_B R17, R17 ;  /* 0x00000011ff11723e */ /* 0x000fe200024050ff */
[----:B------:R-:W-:Y:S01]  /*7540*/  @P1 STG.E desc[UR12][R2.64+0x84], R105 ;  /* 0x0000846902001986 */ /* 0x000fe2000c10190c */
[----:B------:R-:W-:Y:S01]  /*7550*/  ISETP.GT.AND P1, PT, R8, 0x29, P3 ;  /* 0x000000290800780c */ /* 0x000fe20001f24270 */
[-C--:B0-----:R-:W-:Y:S01]  /*7560*/  FMUL R15, R108, R0.reuse ;  /* 0x000000006c0f7220 */ /* 0x081fe20000400000 */
        /* <DEDUP_REMOVED lines=98> */
[----:B------:R-:W-:Y:S01]  /*7b90*/  ISETP.GT.AND P0, PT, R8, 0x58, P2 ;  /* 0x000000580800780c */ /* 0x000fe20001704270 */
[----:B------:R-:W-:Y:S01]  /*7ba0*/  IMAD.SHL.U32 R19, R16, 0x4, RZ ;  /* 0x0000000410137824 */ /* 0x000fe200078e00ff */
        /* <DEDUP_REMOVED lines=20> */
[C---:B------:R-:W-:Y:S01]  /*7cf0*/  ISETP.GT.AND P6, PT, R8.reuse, 0x70, P3 ;  /* 0x000000700800780c */ /* 0x040fe20001fc4270 */
        /* <DEDUP_REMOVED lines=17> */
[----:B------:R-:W-:Y:S01]  /*7e10*/  ISETP.GT.AND P5, PT, R8, 0x70, P2 ;  /* 0x000000700800780c */ /* 0x000fe200017a4270 */
[-C--:B------:R-:W-:Y:S01]  /*7e20*/  FMUL R31, R31, R0.reuse ;  /* 0x000000001f1f7220 */ /* 0x080fe20000400000 */
[----:B------:R-:W-:Y:S01]  /*7e30*/  F2FP.TF32.F32.PACK_B R17, R17 ;  /* 0x00000011ff11723e */ /* 0x000fe200024050ff */
[-C--:B0-----:R-:W-:Y:S01]  /*7e40*/  FMUL R15, R144, R0.reuse ;  /* 0x00000000900f7220 */ /* 0x081fe20000400000 */
[----:B------:R-:W-:Y:S01]  /*7e50*/  @P1 STG.E desc[UR12][R2.64+0x1a4], R141 ;  /* 0x0001a48d02001986 */ /* 0x000fe2000c10190c */
[----:B------:R-:W-:Y:S01]  /*7e60*/  ISETP.GT.AND P1, PT, R8, 0x71, P3 ;  /* 0x000000710800780c */ /* 0x000fe20001f24270 */
[-C--:B------:R-:W-:Y:S01]  /*7e70*/  FMUL R33, R33, R0.reuse ;  /* 0x0000000021217220 */ /* 0x080fe20000400000 */
[----:B------:R-:W-:Y:S01]  /*7e80*/  F2FP.TF32.F32.PACK_B R145, R145 ;  /* 0x00000091ff91723e */ /* 0x000fe200024050ff */
[----:B------:R0:W-:Y:S01]  /*7e90*/  @P0 STG.E desc[UR12][R12.64+0x1a0], R17 ;  /* 0x0001a0110c000986 */ /* 0x0001e2000c10190c */
[----:B------:R-:W-:Y:S01]  /*7ea0*/  F2FP.TF32.F32.PACK_B R15, R15 ;  /* 0x0000000fff0f723e */ /* 0x000fe200024050ff */
[-C--:B------:R-:W-:Y:S01]  /*7eb0*/  FMUL R35, R35, R0.reuse ;  /* 0x0000000023237220 */ /* 0x080fe20000400000 */
[-C--:B-1----:R-:W-:Y:S01]  /*7ec0*/  FMUL R9, R146, R0.reuse ;  /* 0x0000000092097220 */ /* 0x082fe20000400000 */
        /* <DEDUP_REMOVED lines=8> */
[-C--:B0-----:R-:W-:Y:S01]  /*7f50*/  FMUL R17, R148, R0.reuse ;  /* 0x0000000094117220 */ /* 0x081fe20000400000 */
[----:B------:R-:W-:Y:S01]  /*7f60*/  ISETP.GT.AND P3, PT, R8, 0x79, P3 ;  /* 0x000000790800780c */ /* 0x000fe20001f64270 */
[----:B------:R-:W-:Y:S01]  /*7f70*/  @P1 STG.E desc[UR12][R2.64+0x1c4], R145 ;  /* 0x0001c49102001986 */ /* 0x000fe2000c10190c */
[C---:B------:R-:W-:Y:S01]  /*7f80*/  ISETP.GT.AND P1, PT, R10.reuse, 0x40, PT ;  /* 0x000000400a00780c */ /* 0x040fe20003f24270 */
[-C--:B------:R-:W-:Y:S01]  /*7f90*/  FMUL R41, R41, R0.reuse ;  /* 0x0000000029297220 */ /* 0x080fe20000400000 */
[----:B------:R-:W-:Y:S01]  /*7fa0*/  F2FP.TF32.F32.PACK_B R17, R17 ;  /* 0x00000011ff11723e */ /* 0x000fe200024050ff */
[----:B------:R0:W-:Y:S01]  /*7fb0*/  @P5 STG.E desc[UR12][R12.64+0x1c0], R9 ;  /* 0x0001c0090c005986 */ /* 0x0001e2000c10190c */
[----:B------:R-:W-:Y:S01]  /*7fc0*/  ISETP.GT.AND P0, PT, R10, 0x48, PT ;  /* 0x000000480a00780c */ /* 0x000fe20003f04270 */
[-C--:B------:R-:W-:Y:S01]  /*7fd0*/  FMUL R43, R43, R0.reuse ;  /* 0x000000002b2b7220 */ /* 0x080fe20000400000 */
[----:B------:R-:W-:Y:S01]  /*7fe0*/  F2FP.TF32.F32.PACK_B R149, R149 ;  /* 0x00000095ff95723e */ /* 0x000fe200024050ff */
[----:B------:R-:W-:Y:S01]  /*7ff0*/  @P6 STG.E desc[UR12][R12.64+0x1c4], R147 ;  /* 0x0001c4930c006986 */ /* 0x000fe2000c10190c */
[----:B-1----:R-:W-:Y:S01]  /*8000*/  SHF.L.U64.HI R15, R16, 0x2, R11 ;  /* 0x00000002100f7819 */ /* 0x002fe2000001020b */
[----:B------:R-:W-:Y:S01]  /*8010*/  FMUL R45, R45, R0 ;  /* 0x000000002d2d7220 */ /* 0x000fe20000400000 */
[----:B------:R-:W-:Y:S01]  /*8020*/  IADD3 R10, P5, R19, R2, RZ ;  /* 0x00000002130a7210 */ /* 0x000fe20007fbe0ff */
[----:B------:R1:W-:Y:S01]  /*8030*/  @P4 STG.E desc[UR12][R2.64+0x1e0], R17 ;  /* 0x0001e01102004986 */ /* 0x0003e2000c10190c */
[C---:B------:R-:W-:Y:S01]  /*8040*/  ISETP.GT.AND P4, PT, R8.reuse, 0x78, P2 ;  /* 0x000000780800780c */ /* 0x040fe20001784270 */
[-C--:B------:R-:W-:Y:S01]  /*8050*/  FMUL R47, R47, R0.reuse ;  /* 0x000000002f2f7220 */ /* 0x080fe20000400000 */
[C---:B------:R-:W-:Y:S01]  /*8060*/  ISETP.GT.AND P2, PT, R8.reuse, 0x79, P2 ;  /* 0x000000790800780c */ /* 0x040fe20001744270 */
[----:B------:R2:W-:Y:S01]  /*8070*/  @P3 STG.E desc[UR12][R2.64+0x1e4], R149 ;  /* 0x0001e49502003986 */ /* 0x0005e2000c10190c */
[----:B------:R-:W-:Y:S01]  /*8080*/  IMAD.X R11, R15, 0x1, R3, P5 ;  /* 0x000000010f0b7824 */ /* 0x000fe200028e0603 */
[----:B------:R-:W-:Y:S01]  /*8090*/  ISETP.GT.AND P3, PT, R8, 0x1, P1 ;  /* 0x000000010800780c */ /* 0x000fe20000f64270 */
[----:B0-----:R-:W-:Y:S01]  /*80a0*/  FMUL R9, R150, R0 ;  /* 0x0000000096097220 */ /* 0x001fe20000400000 */
[----:B------:R-:W-:Y:S01]  /*80b0*/  IADD3 R14, P5, P6, R7, R2, R19 ;  /* 0x00000002070e7210 */ /* 0x000fe20007ebe013 */
[-C--:B------:R-:W-:Y:S01]  /*80c0*/  FMUL R49, R49, R0.reuse ;  /* 0x0000000031317220 */ /* 0x080fe20000400000 */
[----:B------:R-:W-:Y:S01]  /*80d0*/  F2FP.TF32.F32.PACK_B R151, R151 ;  /* 0x00000097ff97723e */ /* 0x000fe200024050ff */
[-C--:B------:R-:W-:Y:S01]  /*80e0*/  FMUL R51, R51, R0.reuse ;  /* 0x0000000033337220 */ /* 0x080fe20000400000 */
[----:B------:R-:W-:Y:S01]  /*80f0*/  IADD3.X R15, R5, R3, R15, P5, P6 ;  /* 0x00000003050f7210 */ /* 0x000fe20002fec40f */
[-C--:B-1----:R-:W-:Y:S01]  /*8100*/  FMUL R17, R24, R0.reuse ;  /* 0x0000000018117220 */ /* 0x082fe20000400000 */
[----:B------:R-:W-:Y:S01]  /*8110*/  F2FP.TF32.F32.PACK_B R9, R9 ;  /* 0x00000009ff09723e */ /* 0x000fe200024050ff */
[-C--:B------:R-:W-:Y:S01]  /*8120*/  FMUL R53, R53, R0.reuse ;  /* 0x0000000035357220 */ /* 0x080fe20000400000 */
[----:B--2---:R-:W-:Y:S01]  /*8130*/  @P4 IMAD.MOV.U32 R2, RZ, RZ, R12 ;  /* 0x000000ffff024224 */ /* 0x004fe200078e000c */
[----:B------:R-:W-:Y:S01]  /*8140*/  F2FP.TF32.F32.PACK_B R25, R25 ;  /* 0x00000019ff19723e */ /* 0x000fe200024050ff */
[----:B------:R-:W-:Y:S01]  /*8150*/  @P4 IMAD.MOV.U32 R3, RZ, RZ, R13 ;  /* 0x000000ffff034224 */ /* 0x000fe200078e000d */
[----:B------:R-:W-:Y:S01]  /*8160*/  ISETP.GT.AND P5, PT, R8, RZ, P1 ;  /* 0x000000ff0800720c */ /* 0x000fe20000fa4270 */
[-C--:B------:R-:W-:Y:S01]  /*8170*/  FMUL R55, R55, R0.reuse ;  /* 0x0000000037377220 */ /* 0x080fe20000400000 */
[----:B------:R-:W-:Y:S01]  /*8180*/  F2FP.TF32.F32.PACK_B R17, R17 ;  /* 0x00000011ff11723e */ /* 0x000fe200024050ff */
[-C--:B------:R-:W-:Y:S01]  /*8190*/  FMUL R57, R57, R0.reuse ;  /* 0x0000000039397220 */ /* 0x080fe20000400000 */
[----:B------:R0:W-:Y:S01]  /*81a0*/  @P4 STG.E desc[UR12][R2.64+0x1e0], R9 ;  /* 0x0001e00902004986 */ /* 0x0001e2000c10190c */
[----:B------:R-:W-:Y:S01]  /*81b0*/  IADD3 R4, P4, R10, R7, RZ ;  /* 0x000000070a047210 */ /* 0x000fe20007f9e0ff */
[-C--:B------:R-:W-:Y:S01]  /*81c0*/  FMUL R7, R26, R0.reuse ;  /* 0x000000001a077220 */ /* 0x080fe20000400000 */
[----:B------:R-:W-:Y:S01]  /*81d0*/  F2FP.TF32.F32.PACK_B R27, R27 ;  /* 0x0000001bff1b723e */ /* 0x000fe200024050ff */
[----:B------:R1:W-:Y:S01]  /*81e0*/  @P2 STG.E desc[UR12][R12.64+0x1e4], R151 ;  /* 0x0001e4970c002986 */ /* 0x0003e2000c10190c */
[C---:B------:R-:W-:Y:S01]  /*81f0*/  ISETP.GT.AND P2, PT, R8.reuse, RZ, P0 ;  /* 0x000000ff0800720c */ /* 0x040fe20000744270 */
[----:B------:R-:W-:Y:S01]  /*8200*/  IMAD.X R5, R11, 0x1, R5, P4 ;  /* 0x000000010b057824 */ /* 0x000fe200020e0605 */
[----:B------:R-:W-:Y:S01]  /*8210*/  F2FP.TF32.F32.PACK_B R7, R7 ;  /* 0x00000007ff07723e */ /* 0x000fe200024050ff */
[----:B------:R-:W-:Y:S01]  /*8220*/  @P3 STG.E desc[UR12][R10.64+0x4], R25 ;  /* 0x000004190a003986 */ /* 0x000fe2000c10190c */
[C---:B------:R-:W-:Y:S01]  /*8230*/  ISETP.GT.AND P3, PT, R8.reuse, 0x1, P0 ;  /* 0x000000010800780c */ /* 0x040fe20000764270 */
[-C--:B------:R-:W-:Y:S01]  /*8240*/  FMUL R59, R59, R0.reuse ;  /* 0x000000003b3b7220 */ /* 0x080fe20000400000 */
[C---:B------:R-:W-:Y:S01]  /*8250*/  ISETP.GT.AND P4, PT, R8.reuse, 0x8, P1 ;  /* 0x000000080800780c */ /* 0x040fe20000f84270 */
[----:B------:R-:W-:Y:S01]  /*8260*/  @P5 STG.E desc[UR12][R10.64], R17 ;  /* 0x000000110a005986 */ /* 0x000fe2000c10190c */
[----:B------:R-:W-:Y:S01]  /*8270*/  ISETP.GT.AND P5, PT, R8, 0x9, P1 ;  /* 0x000000090800780c */ /* 0x000fe20000fa4270 */
[-C--:B0-----:R-:W-:Y:S01]  /*8280*/  FMUL R9, R28, R0.reuse ;  /* 0x000000001c097220 */ /* 0x081fe20000400000 */
[----:B------:R-:W-:Y:S01]  /*8290*/  F2FP.TF32.F32.PACK_B R29, R29 ;  /* 0x0000001dff1d723e */ /* 0x000fe200024050ff */
[-C--:B-1----:R-:W-:Y:S01]  /*82a0*/  FMUL R13, R30, R0.reuse ;  /* 0x000000001e0d7220 */ /* 0x082fe20000400000 */
[----:B------:R-:W-:Y:S01]  /*82b0*/  F2FP.TF32.F32.PACK_B R31, R31 ;  /* 0x0000001fff1f723e */ /* 0x000fe200024050ff */
[----:B------:R0:W-:Y:S01]  /*82c0*/  @P2 STG.E desc[UR12][R4.64], R7 ;  /* 0x0000000704002986 */ /* 0x0001e2000c10190c */
[C---:B------:R-:W-:Y:S01]  /*82d0*/  ISETP.GT.AND P2, PT, R8.reuse, 0x8, P0 ;  /* 0x000000080800780c */ /* 0x040fe20000744270 */
[-C--:B------:R-:W-:Y:S01]  /*82e0*/  FMUL R61, R61, R0.reuse ;  /* 0x000000003d3d7220 */ /* 0x080fe20000400000 */
[----:B------:R-:W-:Y:S01]  /*82f0*/  F2FP.TF32.F32.PACK_B R9, R9 ;  /* 0x00000009ff09723e */ /* 0x000fe200024050ff */
[----:B------:R-:W-:Y:S01]  /*8300*/  @P3 IMAD.MOV.U32 R2, RZ, RZ, R4 ;  /* 0x000000ffff023224 */ /* 0x000fe200078e0004 */
[----:B------:R-:W-:Y:S01]  /*8310*/  F2FP.TF32.F32.PACK_B R13, R13 ;  /* 0x0000000dff0d723e */ /* 0x000fe200024050ff */
[----:B------:R-:W-:Y:S01]  /*8320*/  @P3 IMAD.MOV.U32 R3, RZ, RZ, R5 ;  /* 0x000000ffff033224 */ /* 0x000fe200078e0005 */
[----:B------:R-:W-:Y:S01]  /*8330*/  F2FP.TF32.F32.PACK_B R33, R33 ;  /* 0x00000021ff21723e */ /* 0x000fe200024050ff */
[-C--:B------:R-:W-:Y:S01]  /*8340*/  FMUL R63, R63, R0.reuse ;  /* 0x000000003f3f7220 */ /* 0x080fe20000400000 */
[----:B------:R-:W-:Y:S01]  /*8350*/  F2FP.TF32.F32.PACK_B R35, R35 ;  /* 0x00000023ff23723e */ /* 0x000fe200024050ff */
[-C--:B------:R-:W-:Y:S01]  /*8360*/  FMUL R65, R65, R0.reuse ;  /* 0x0000000041417220 */ /* 0x080fe20000400000 */
        /* <DEDUP_REMOVED lines=22> */
[----:B------:R-:W-:Y:S01]  /*84d0*/  FMUL R73, R73, R0 ;  /* 0x0000000049497220 */ /* 0x000fe20000400000 */
[----:B------:R-:W-:Y:S01]  /*84e0*/  F2FP.TF32.F32.PACK_B R9, R9 ;  /* 0x00000009ff09723e */ /* 0x000fe200024050ff */
[----:B------:R-:W-:Y:S01]  /*84f0*/  @P5 STG.E desc[UR12][R10.64+0x44], R33 ;  /* 0x000044210a005986 */ /* 0x000fe2000c10190c */
[----:B------:R-:W-:Y:S01]  /*8500*/  ISETP.GT.AND P5, PT, R8, 0x19, P1 ;  /* 0x000000190800780c */ /* 0x000fe20000fa4270 */
[----:B------:R-:W-:-:S02]  /*8510*/  @P2 IMAD.MOV.U32 R2, RZ, RZ, R14 ;  /* 0x000000ffff022224 */ /* 0x000fc400078e000e */
[-C--:B-1----:R-:W-:Y:S01]  /*8520*/  FMUL R5, R36, R0.reuse ;  /* 0x0000000024057220 */ /* 0x082fe20000400000 */
[----:B------:R-:W-:Y:S01]  /*8530*/  @P2 IMAD.MOV.U32 R3, RZ, RZ, R15 ;  /* 0x000000ffff032224 */ /* 0x000fe200078e000f */
[----:B------:R-:W-:Y:S01]  /*8540*/  F2FP.TF32.F32.PACK_B R45, R45 ;  /* 0x0000002dff2d723e */ /* 0x000fe200024050ff */
[-C--:B------:R-:W-:Y:S01]  /*8550*/  FMUL R75, R75, R0.reuse ;  /* 0x000000004b4b7220 */ /* 0x080fe20000400000 */
[----:B------:R-:W-:Y:S01]  /*8560*/  F2FP.TF32.F32.PACK_B R47, R47 ;  /* 0x0000002fff2f723e */ /* 0x000fe200024050ff */
[-C--:B0-----:R-:W-:Y:S01]  /*8570*/  FMUL R7, R38, R0.reuse ;  /* 0x0000000026077220 */ /* 0x081fe20000400000 */
[----:B------:R0:W-:Y:S01]  /*8580*/  @P2 STG.E desc[UR12][R2.64+0x40], R9 ;  /* 0x0000400902002986 */ /* 0x0001e2000c10190c */
[----:B------:R-:W-:Y:S01]  /*8590*/  ISETP.GT.AND P2, PT, R8, 0x18, P0 ;  /* 0x000000180800780c */ /* 0x000fe20000744270 */
[-C--:B------:R-:W-:Y:S01]  /*85a0*/  FMUL R77, R77, R0.reuse ;  /* 0x000000004d4d7220 */ /* 0x080fe20000400000 */
[----:B------:R-:W-:Y:S01]  /*85b0*/  F2FP.TF32.F32.PACK_B R5, R5 ;  /* 0x00000005ff05723e */ /* 0x000fe200024050ff */
[-C--:B------:R-:W-:Y:S01]  /*85c0*/  FMUL R13, R78, R0.reuse ;  /* 0x000000004e0d7220 */ /* 0x080fe20000400000 */
[----:B------:R-:W-:Y:S01]  /*85d0*/  F2FP.TF32.F32.PACK_B R7, R7 ;  /* 0x00000007ff07723e */ /* 0x000fe200024050ff */
[-C--:B------:R-:W-:Y:S01]  /*85e0*/  FMUL R79, R79, R0.reuse ;  /* 0x000000004f4f7220 */ /* 0x080fe20000400000 */
[----:B------:R-:W-:Y:S01]  /*85f0*/  F2FP.TF32.F32.PACK_B R49, R49 ;  /* 0x00000031ff31723e */ /* 0x000fe200024050ff */
[-C--:B------:R-:W-:Y:S01]  /*8600*/  FMUL R81, R81, R0.reuse ;  /* 0x0000000051517220 */ /* 0x080fe20000400000 */
[----:B------:R-:W-:Y:S01]  /*8610*/  F2FP.TF32.F32.PACK_B R51, R51 ;  /* 0x00000033ff33723e */ /* 0x000fe200024050ff */
[----:B------:R-:W-:Y:S01]  /*8620*/  FMUL R83, R83, R0 ;  /* 0x0000000053537220 */ /* 0x000fe20000400000 */
[----:B------:R-:W-:Y:S01]  /*8630*/  F2FP.TF32.F32.PACK_B R53, R53 ;  /* 0x00000035ff35723e */ /* 0x000fe200024050ff */
[----:B0-----:R-:W-:-:S02]  /*8640*/  @P3 IMAD.MOV.U32 R2, RZ, RZ, R14 ;  /* 0x000000ffff023224 */ /* 0x001fc400078e000e */
[-C--:B------:R-:W-:Y:S01]  /*8650*/  FMUL R9, R40, R0.reuse ;  /* 0x0000000028097220 */ /* 0x080fe20000400000 */
[----:B------:R-:W-:Y:S01]  /*8660*/  @P3 IMAD.MOV.U32 R3, RZ, RZ, R15 ;  /* 0x000000ffff033224 */ /* 0x000fe200078e000f */
[----:B------:R-:W-:Y:S01]  /*8670*/  F2FP.TF32.F32.PACK_B R55, R55 ;  /* 0x00000037ff37723e */ /* 0x000fe200024050ff */
[-C--:B------:R-:W-:Y:S01]  /*8680*/  FMUL R17, R84, R0.reuse ;  /* 0x0000000054117220 */ /* 0x080fe20000400000 */
[----:B------:R-:W-:Y:S01]  /*8690*/  F2FP.TF32.F32.PACK_B R57, R57 ;  /* 0x00000039ff39723e */ /* 0x000fe200024050ff */
[-C--:B------:R-:W-:Y:S01]  /*86a0*/  FMUL R85, R85, R0.reuse ;  /* 0x0000000055557220 */ /* 0x080fe20000400000 */
[----:B------:R0:W-:Y:S01]  /*86b0*/  @P3 STG.E desc[UR12][R2.64+0x44], R35 ;  /* 0x0000442302003986 */ /* 0x0001e2000c10190c */
[----:B------:R-:W-:Y:S01]  /*86c0*/  ISETP.GT.AND P3, PT, R8, 0x19, P0 ;  /* 0x000000190800780c */ /* 0x000fe20000764270 */
[----:B------:R-:W-:Y:S01]  /*86d0*/  FMUL R19, R86, R0 ;  /* 0x0000000056137220 */ /* 0x000fe20000400000 */
[----:B------:R-:W-:Y:S01]  /*86e0*/  F2FP.TF32.F32.PACK_B R9, R9 ;  /* 0x00000009ff09723e */ /* 0x000fe200024050ff */
[----:B------:R1:W-:Y:S01]  /*86f0*/  @P4 STG.E desc[UR12][R10.64+0x60], R5 ;  /* 0x000060050a004986 */ /* 0x0003e2000c10190c */
[----:B------:R-:W-:-:S02]  /*8700*/  ISETP.GT.AND P4, PT, R8, 0x20, P1 ;  /* 0x000000200800780c */ /* 0x000fc40000f84270 */
[----:B------:R-:W-:Y:S01]  /*8710*/  F2FP.TF32.F32.PACK_B R59, R59 ;  /* 0x0000003bff3b723e */ /* 0x000fe200024050ff */
[----:B------:R-:W-:Y:S01]  /*8720*/  @P5 STG.E desc[UR12][R10.64+0x64], R37 ;  /* 0x000064250a005986 */ /* 0x000fe2000c10190c */
[----:B------:R-:W-:Y:S02]  /*8730*/  ISETP.GT.AND P5, PT, R8, 0x21, P1 ;  /* 0x000000210800780c */ /* 0x000fe40000fa4270 */
[----:B------:R-:W-:Y:S01]  /*8740*/  F2FP.TF32.F32.PACK_B R61, R61 ;  /* 0x0000003dff3d723e */ /* 0x000fe200024050ff */
[----:B0-----:R-:W-:Y:S01]  /*8750*/  @P2 IMAD.MOV.U32 R2, RZ, RZ, R14 ;  /* 0x000000ffff022224 */ /* 0x001fe200078e000e */
[----:B------:R-:W-:Y:S01]  /*8760*/  F2FP.TF32.F32.PACK_B R63, R63 ;  /* 0x0000003fff3f723e */ /* 0x000fe200024050ff */
[----:B------:R-:W-:Y:S01]  /*8770*/  @P2 IMAD.MOV.U32 R3, RZ, RZ, R15 ;  /* 0x000000ffff032224 */ /* 0x000fe200078e000f */
[----:B------:R-:W-:Y:S01]  /*8780*/  F2FP.TF32.F32.PACK_B R65, R65 ;  /* 0x00000041ff41723e */ /* 0x000fe200024050ff */
[----:B-1----:R-:W-:Y:S01]  /*8790*/  FMUL R5, R42, R0 ;  /* 0x000000002a057220 */ /* 0x002fe20000400000 */
[----:B------:R-:W-:-:S02]  /*87a0*/  ISETP.GT.AND P6, PT, R8, 0x59, P1 ;  /* 0x000000590800780c */ /* 0x000fc40000fc4270 */
[----:B------:R0:W-:Y:S01]  /*87b0*/  @P2 STG.E desc[UR12][R2.64+0x60], R7 ;  /* 0x0000600702002986 */ /* 0x0001e2000c10190c */
[----:B------:R-:W-:Y:S02]  /*87c0*/  ISETP.GT.AND P2, PT, R8, 0x20, P0 ;  /* 0x000000200800780c */ /* 0x000fe40000744270 */
[----:B------:R-:W-:Y:S02]  /*87d0*/  F2FP.TF32.F32.PACK_B R5, R5 ;  /* 0x00000005ff05723e */ /* 0x000fe400024050ff */
[----:B------:R-:W-:Y:S02]  /*87e0*/  F2FP.TF32.F32.PACK_B R67, R67 ;  /* 0x00000043ff43723e */ /* 0x000fe400024050ff */
[----:B------:R-:W-:Y:S02]  /*87f0*/  F2FP.TF32.F32.PACK_B R69, R69 ;  /* 0x00000045ff45723e */ /* 0x000fe400024050ff */
[----:B------:R-:W-:Y:S02]  /*8800*/  F2FP.TF32.F32.PACK_B R71, R71 ;  /* 0x00000047ff47723e */ /* 0x000fe400024050ff */
[----:B------:R-:W-:Y:S01]  /*8810*/  F2FP.TF32.F32.PACK_B R73, R73 ;  /* 0x00000049ff49723e */ /* 0x000fe200024050ff */
[----:B0-----:R-:W-:-:S02]  /*8820*/  @P3 IMAD.MOV.U32 R2, RZ, RZ, R14 ;  /* 0x000000ffff023224 */ /* 0x001fc400078e000e */
[----:B------:R-:W-:Y:S01]  /*8830*/  FMUL R7, R44, R0 ;  /* 0x000000002c077220 */ /* 0x000fe20000400000 */
[----:B------:R-:W-:Y:S01]  /*8840*/  @P3 IMAD.MOV.U32 R3, RZ, RZ, R15 ;  /* 0x000000ffff033224 */ /* 0x000fe200078e000f */
[----:B------:R-:W-:Y:S02]  /*8850*/  F2FP.TF32.F32.PACK_B R75, R75 ;  /* 0x0000004bff4b723e */ /* 0x000fe400024050ff */
[----:B------:R-:W-:Y:S02]  /*8860*/  F2FP.TF32.F32.PACK_B R77, R77 ;  /* 0x0000004dff4d723e */ /* 0x000fe400024050ff */
[----:B------:R0:W-:Y:S01]  /*8870*/  @P3 STG.E desc[UR12][R2.64+0x64], R39 ;  /* 0x0000642702003986 */ /* 0x0001e2000c10190c */
[C---:B------:R-:W-:Y:S02]  /*8880*/  ISETP.GT.AND P3, PT, R8.reuse, 0x21, P0 ;  /* 0x000000210800780c */ /* 0x040fe40000764270 */
        /* <DEDUP_REMOVED lines=12> */
[----:B------:R-:W-:-:S02]  /*8950*/  F2FP.TF32.F32.PACK_B R17, R17 ;  /* 0x00000011ff11723e */ /* 0x000fc400024050ff */
[----:B------:R0:W-:Y:S01]  /*8960*/  @P2 STG.E desc[UR12][R2.64+0x80], R5 ;  /* 0x0000800502002986 */ /* 0x0001e2000c10190c */
[----:B------:R-:W-:Y:S02]  /*8970*/  ISETP.GT.AND P2, PT, R8, 0x28, P0 ;  /* 0x000000280800780c */ /* 0x000fe40000744270 */
[----:B------:R-:W-:Y:S02]  /*8980*/  F2FP.TF32.F32.PACK_B R9, R9 ;  /* 0x00000009ff09723e */ /* 0x000fe400024050ff */
[----:B------:R-:W-:Y:S02]  /*8990*/  F2FP.TF32.F32.PACK_B R85, R85 ;  /* 0x00000055ff55723e */ /* 0x000fe400024050ff */
[----:B------:R-:W-:Y:S01]  /*89a0*/  F2FP.TF32.F32.PACK_B R19, R19 ;  /* 0x00000013ff13723e */ /* 0x000fe200024050ff */
[----:B0-----:R-:W-:Y:S02]  /*89b0*/  @P3 IMAD.MOV.U32 R2, RZ, RZ, R14 ;  /* 0x000000ffff023224 */ /* 0x001fe400078e000e */
[----:B------:R-:W-:Y:S01]  /*89c0*/  FMUL R5, R48, R0 ;  /* 0x0000000030057220 */ /* 0x000fe20000400000 */
[----:B------:R-:W-:-:S04]  /*89d0*/  @P3 IMAD.MOV.U32 R3, RZ, RZ, R15 ;  /* 0x000000ffff033224 */ /* 0x000fc800078e000f */
[----:B------:R-:W-:Y:S01]  /*89e0*/  F2FP.TF32.F32.PACK_B R5, R5 ;  /* 0x00000005ff05723e */ /* 0x000fe200024050ff */
[----:B------:R0:W-:Y:S01]  /*89f0*/  @P3 STG.E desc[UR12][R2.64+0x84], R43 ;  /* 0x0000842b02003986 */ /* 0x0001e2000c10190c */
[----:B------:R-:W-:-:S03]  /*8a00*/  ISETP.GT.AND P3, PT, R8, 0x29, P0 ;  /* 0x000000290800780c */ /* 0x000fc60000764270 */
[----:B------:R1:W-:Y:S01]  /*8a10*/  @P4 STG.E desc[UR12][R10.64+0xa0], R7 ;  /* 0x0000a0070a004986 */ /* 0x0003e2000c10190c */
[----:B------:R-:W-:-:S03]  /*8a20*/  ISETP.GT.AND P4, PT, R8, 0x30, P1 ;  /* 0x000000300800780c */ /* 0x000fc60000f84270 */
[----:B------:R-:W-:Y:S01]  /*8a30*/  @P5 STG.E desc[UR12][R10.64+0xa4], R45 ;  /* 0x0000a42d0a005986 */ /* 0x000fe2000c10190c */
[----:B------:R-:W-:Y:S01]  /*8a40*/  ISETP.GT.AND P5, PT, R8, 0x31, P1 ;  /* 0x000000310800780c */ /* 0x000fe20000fa4270 */
[----:B0-----:R-:W-:Y:S02]  /*8a50*/  @P2 IMAD.MOV.U32 R2, RZ, RZ, R14 ;  /* 0x000000ffff022224 */ /* 0x001fe400078e000e */
[----:B------:R-:W-:Y:S02]  /*8a60*/  @P2 IMAD.MOV.U32 R3, RZ, RZ, R15 ;  /* 0x000000ffff032224 */ /* 0x000fe400078e000f */
[----:B-1----:R-:W-:-:S03]  /*8a70*/  FMUL R7, R50, R0 ;  /* 0x0000000032077220 */ /* 0x002fc60000400000 */
[----:B------:R0:W-:Y:S01]  /*8a80*/  @P2 STG.E desc[UR12][R2.64+0xa0], R9 ;  /* 0x0000a00902002986 */ /* 0x0001e2000c10190c */
[----:B------:R-:W-:Y:S02]  /*8a90*/  ISETP.GT.AND P2, PT, R8, 0x30, P0 ;  /* 0x000000300800780c */ /* 0x000fe40000744270 */
        /* <DEDUP_REMOVED lines=114> */
[-C--:B------:R-:W-:Y:S01]  /*91c0*/  FMUL R7, R82, R0.reuse ;  /* 0x0000000052077220 */ /* 0x080fe20000400000 */
[----:B------:R-:W-:Y:S02]  /*91d0*/  @P6 IMAD.MOV.U32 R3, RZ, RZ, R15 ;  /* 0x000000ffff036224 */ /* 0x000fe400078e000f */
[----:B------:R-:W-:Y:S02]  /*91e0*/  FMUL R0, R87, R0 ;  /* 0x0000000057007220 */ /* 0x000fe40000400000 */
[----:B------:R-:W-:Y:S01]  /*91f0*/  F2FP.TF32.F32.PACK_B R7, R7 ;  /* 0x00000007ff07723e */ /* 0x000fe200024050ff */
[----:B------:R0:W-:Y:S01]  /*9200*/  @P6 STG.E desc[UR12][R2.64+0x184], R75 ;  /* 0x0001844b02006986 */ /* 0x0001e2000c10190c */
[----:B------:R-:W-:-:S03]  /*9210*/  ISETP.GT.AND P6, PT, R8, 0x70, P1 ;  /* 0x000000700800780c */ /* 0x000fc60000fc4270 */
[----:B------:R-:W-:Y:S01]  /*9220*/  @P2 STG.E desc[UR12][R10.64+0x1a0], R9 ;  /* 0x0001a0090a002986 */ /* 0x000fe2000c10190c */
[----:B------:R-:W-:-:S03]  /*9230*/  ISETP.GT.AND P2, PT, R8, 0x71, P1 ;  /* 0x000000710800780c */ /* 0x000fc60000f44270 */
[----:B------:R-:W-:Y:S01]  /*9240*/  @P5 STG.E desc[UR12][R10.64+0x1a4], R77 ;  /* 0x0001a44d0a005986 */ /* 0x000fe2000c10190c */
[----:B------:R-:W-:Y:S01]  /*9250*/  ISETP.GT.AND P5, PT, R8, 0x70, P0 ;  /* 0x000000700800780c */ /* 0x000fe200007a4270 */
[----:B0-----:R-:W-:Y:S02]  /*9260*/  @P3 IMAD.MOV.U32 R2, RZ, RZ, R14 ;  /* 0x000000ffff023224 */ /* 0x001fe400078e000e */
[----:B------:R-:W-:-:S05]  /*9270*/  @P3 IMAD.MOV.U32 R3, RZ, RZ, R15 ;  /* 0x000000ffff033224 */ /* 0x000fca00078e000f */
[----:B------:R0:W-:Y:S01]  /*9280*/  @P3 STG.E desc[UR12][R2.64+0x1a0], R13 ;  /* 0x0001a00d02003986 */ /* 0x0001e2000c10190c */
[C---:B------:R-:W-:Y:S02]  /*9290*/  ISETP.GT.AND P3, PT, R8.reuse, 0x78, P1 ;  /* 0x000000780800780c */ /* 0x040fe40000f64270 */
[----:B------:R-:W-:Y:S01]  /*92a0*/  ISETP.GT.AND P1, PT, R8, 0x79, P1 ;  /* 0x000000790800780c */ /* 0x000fe20000f24270 */
[----:B0-----:R-:W-:Y:S02]  /*92b0*/  @P4 IMAD.MOV.U32 R2, RZ, RZ, R14 ;  /* 0x000000ffff024224 */ /* 0x001fe400078e000e */
[----:B------:R-:W-:-:S05]  /*92c0*/  @P4 IMAD.MOV.U32 R3, RZ, RZ, R15 ;  /* 0x000000ffff034224 */ /* 0x000fca00078e000f */
[----:B------:R0:W-:Y:S01]  /*92d0*/  @P4 STG.E desc[UR12][R2.64+0x1a4], R79 ;  /* 0x0001a44f02004986 */ /* 0x0001e2000c10190c */
[----:B------:R-:W-:-:S03]  /*92e0*/  ISETP.GT.AND P4, PT, R8, 0x71, P0 ;  /* 0x000000710800780c */ /* 0x000fc60000784270 */
[----:B------:R-:W-:Y:S01]  /*92f0*/  @P6 STG.E desc[UR12][R10.64+0x1c0], R5 ;  /* 0x0001c0050a006986 */ /* 0x000fe2000c10190c */
[C---:B------:R-:W-:Y:S02]  /*9300*/  ISETP.GT.AND P6, PT, R8.reuse, 0x78, P0 ;  /* 0x000000780800780c */ /* 0x040fe400007c4270 */
[----:B------:R-:W-:Y:S01]  /*9310*/  ISETP.GT.AND P0, PT, R8, 0x79, P0 ;  /* 0x000000790800780c */ /* 0x000fe20000704270 */
[----:B------:R-:W-:Y:S01]  /*9320*/  @P2 STG.E desc[UR12][R10.64+0x1c4], R81 ;  /* 0x0001c4510a002986 */ /* 0x000fe2000c10190c */
[----:B0-----:R-:W-:Y:S02]  /*9330*/  @P5 IMAD.MOV.U32 R2, RZ, RZ, R14 ;  /* 0x000000ffff025224 */ /* 0x001fe400078e000e */
[----:B------:R-:W-:-:S05]  /*9340*/  @P5 IMAD.MOV.U32 R3, RZ, RZ, R15 ;  /* 0x000000ffff035224 */ /* 0x000fca00078e000f */
[----:B------:R0:W-:Y:S02]  /*9350*/  @P5 STG.E desc[UR12][R2.64+0x1c0], R7 ;  /* 0x0001c00702005986 */ /* 0x0001e4000c10190c */
[----:B0-----:R-:W-:Y:S02]  /*9360*/  @P4 IMAD.MOV.U32 R2, RZ, RZ, R14 ;  /* 0x000000ffff024224 */ /* 0x001fe400078e000e */
[----:B------:R-:W-:-:S05]  /*9370*/  @P4 IMAD.MOV.U32 R3, RZ, RZ, R15 ;  /* 0x000000ffff034224 */ /* 0x000fca00078e000f */
[----:B------:R0:W-:Y:S04]  /*9380*/  @P4 STG.E desc[UR12][R2.64+0x1c4], R83 ;  /* 0x0001c45302004986 */ /* 0x0001e8000c10190c */
[----:B------:R1:W-:Y:S04]  /*9390*/  @P3 STG.E desc[UR12][R10.64+0x1e0], R17 ;  /* 0x0001e0110a003986 */ /* 0x0003e8000c10190c */
[----:B------:R1:W-:Y:S01]  /*93a0*/  @P1 STG.E desc[UR12][R10.64+0x1e4], R85 ;  /* 0x0001e4550a001986 */ /* 0x0003e2000c10190c */
[----:B0-----:R-:W-:Y:S02]  /*93b0*/  @P6 IMAD.MOV.U32 R2, RZ, RZ, R14 ;  /* 0x000000ffff026224 */ /* 0x001fe400078e000e */
[----:B------:R-:W-:-:S05]  /*93c0*/  @P6 IMAD.MOV.U32 R3, RZ, RZ, R15 ;  /* 0x000000ffff036224 */ /* 0x000fca00078e000f */
[----:B------:R1:W-:Y:S01]  /*93d0*/  @P6 STG.E desc[UR12][R2.64+0x1e0], R19 ;  /* 0x0001e01302006986 */ /* 0x0003e2000c10190c */
[----:B------:R-:W-:Y:S05]  /*93e0*/  @!P0 EXIT ;  /* 0x000000000000894d */ /* 0x000fea0003800000 */
[----:B-1----:R-:W-:-:S05]  /*93f0*/  F2FP.TF32.F32.PACK_B R3, R0 ;  /* 0x00000000ff03723e */ /* 0x002fca00024050ff */
[----:B------:R-:W-:Y:S01]  /*9400*/  STG.E desc[UR12][R14.64+0x1e4], R3 ;  /* 0x0001e4030e007986 */ /* 0x000fe2000c10190c */
[----:B------:R-:W-:Y:S05]  /*9410*/  EXIT ;  /* 0x000000000000794d */ /* 0x000fea0003800000 */
.L_x_13:
[----:B------:R-:W-:-:S13]  /*9420*/  ISETP.NE.AND P0, PT, R8, RZ, PT ;  /* 0x000000ff0800720c */ /* 0x000fda0003f05270 */
[----:B------:R-:W-:Y:S05]  /*9430*/  @P0 EXIT ;  /* 0x000000000000094d */ /* 0x000fea0003800000 */
[----:B------:R-:W-:Y:S01]  /*9440*/  ELECT P0, URZ, PT ;  /* 0x00000000003f782f */ /* 0x000fe20003800000 */
[----:B------:R-:W-:-:S12]  /*9450*/  BSSY B0, `(.L_x_278) ;  /* 0x0000073000007945 */ /* 0x000fd80003800000 */
[----:B------:R-:W-:Y:S05]  /*9460*/  @!P0 BRA `(.L_x_279) ;  /* 0x0000000400c48947 */ /* 0x000fea0003800000 */
[----:B------:R-:W-:-:S13]  /*9470*/  ISETP.GE.AND P0, PT, R4, 0x1, PT ;  /* 0x000000010400780c */ /* 0x000fda0003f06270 */
[----:B------:R-:W-:Y:S05]  /*9480*/  @!P0 BRA `(.L_x_279) ;  /* 0x0000000400bc8947 */ /* 0x000fea0003800000 */
[----:B------:R-:W0:Y:S01]  /*9490*/  S2R R6, SR_CgaCtaId ;  /* 0x0000000000067919 */ /* 0x000e220000008800 */
[----:B------:R-:W-:Y:S01]  /*94a0*/  IMAD.SHL.U32 R20, R12, 0x80, RZ ;  /* 0x000000800c147824 */ /* 0x000fe200078e00ff */
[----:B------:R-:W-:Y:S01]  /*94b0*/  ULDC UR4, c[0x0][0x384] ;  /* 0x0000e10000047ab9 */ /* 0x000fe20000000800 */
[----:B------:R-:W-:Y:S01]  /*94c0*/  LOP3.LUT P0, RZ, R10, 0x1f, RZ, 0xc0, !PT ;  /* 0x0000001f0aff7812 */ /* 0x000fe2000780c0ff */
[----:B------:R-:W-:Y:S01]  /*94d0*/  ULDC UR5, c[0x0][0x388] ;  /* 0x0000e20000057ab9 */ /* 0x000fe20000000800 */
[C---:B------:R-:W-:Y:S01]  /*94e0*/  ISETP.NE.AND P1, PT, R15.reuse, RZ, PT ;  /* 0x000000ff0f00720c */ /* 0x040fe20003f25270 */
[----:B------:R-:W-:Y:S01]  /*94f0*/  IMAD.MOV.U32 R8, RZ, RZ, 0x1 ;  /* 0x00000001ff087424 */ /* 0x000fe200078e00ff */
[----:B------:R-:W-:Y:S01]  /*9500*/  ISETP.NE.OR P0, PT, R15, RZ, !P0 ;  /* 0x000000ff0f00720c */ /* 0x000fe20004705670 */
[----:B---3-5:R-:W-:Y:S01]  /*9510*/  IMAD.MOV.U32 R9, RZ, RZ, RZ ;  /* 0x000000ffff097224 */ /* 0x028fe200078e00ff */
[----:B------:R-:W-:Y:S02]  /*9520*/  LOP3.LUT R21, R3, 0x2, RZ, 0xfc, !PT ;  /* 0x0000000203157812 */ /* 0x000fe400078efcff */
[----:B------:R-:W-:Y:S01]  /*9530*/  CS2R R10, SRZ ;  /* 0x00000000000a7805 */ /* 0x000fe2000001ff00 */
[----:B------:R-:W-:-:S02]  /*9540*/  IMAD.MOV.U32 R12, RZ, RZ, RZ ;  /* 0x000000ffff0c7224 */ /* 0x000fc400078e00ff */
[----:B0-----:R-:W-:-:S05]  /*9550*/  IMAD.SHL.U32 R0, R6, 0x40, RZ ;  /* 0x0000004006007824 */ /* 0x001fca00078e00ff */
[----:B------:R-:W-:Y:S01]  /*9560*/  LOP3.LUT R2, R0, 0x40, RZ, 0xc0, !PT ;  /* 0x0000004000027812 */ /* 0x000fe200078ec0ff */
[----:B------:R-:W-:-:S04]  /*9570*/  IMAD R0, R16, R17, RZ ;  /* 0x0000001110007224 */ /* 0x000fc800078e02ff */
[----:B------:R-:W-:Y:S02]  /*9580*/  IMAD R5, R13, 0x80, R2 ;  /* 0x000000800d057824 */ /* 0x000fe400078e0202 */
[----:B------:R-:W-:Y:S02]  /*9590*/  IMAD.SHL.U32 R2, R6, 0x800, RZ ;  /* 0x0000080006027824 */ /* 0x000fe400078e00ff */
[----:B------:R-:W-:-:S03]  /*95a0*/  IMAD.HI.U32 R6, R20, UR4, RZ ;  /* 0x0000000414067c27 */ /* 0x000fc6000f8e00ff */
[----:B------:R-:W-:Y:S01]  /*95b0*/  LOP3.LUT R2, R2, 0x800, RZ, 0xc0, !PT ;  /* 0x0000080002027812 */ /* 0x000fe200078ec0ff */
[----:B------:R-:W-:Y:S01]  /*95c0*/  IMAD R0, R7, R0, 0x1 ;  /* 0x0000000107007424 */ /* 0x000fe200078e0200 */
[----:B------:R-:W-:-:S07]  /*95d0*/  SHF.R.U32.HI R6, RZ, UR5, R6 ;  /* 0x00000005ff067c19 */ /* 0x000fce0008011606 */
.L_x_283:
[----:B------:R-:W0:Y:S01]  /*95e0*/  S2R R14, SR_CgaCtaId ;  /* 0x00000000000e7919 */ /* 0x000e220000008800 */
[----:B------:R-:W-:-:S04]  /*95f0*/  MOV R13, 0x400 ;  /* 0x00000400000d7802 */ /* 0x000fc80000000f00 */
[----:B0-----:R-:W-:Y:S02]  /*9600*/  LEA R22, R14, R13, 0x18 ;  /* 0x0000000d0e167211 */ /* 0x001fe400078ec0ff */
[----:B------:R-:W-:-:S03]  /*9610*/  SHF.L.U32 R13, R8, 0x1f, RZ ;  /* 0x0000001f080d7819 */ /* 0x000fc600000006ff */
[----:B------:R-:W-:-:S07]  /*9620*/  IMAD R14, R9, 0x8, R22 ;  /* 0x00000008090e7824 */ /* 0x000fce00078e0216 */
.L_x_280:
[----:B0-----:R0:W1:Y:S02]  /*9630*/  SYNCS.PHASECHK.TRANS64.TRYWAIT P2, [R14+URZ+0x38038], R13 ;  /* 0x0380380d0e0075a7 */ /* 0x001064000804017f */
[----:B-1----:R-:W-:Y:S05]  /*9640*/  @!P2 NANOSLEEP.SYNCS 0x989680 ;  /* 0x009896800000a95d */ /* 0x002fea0003900000 */
[----:B------:R-:W1:Y:S02]  /*9650*/  @!P2 SYNCS.PHASECHK.TRANS64 P2, [R14+URZ+0x38038], R13 ;  /* 0x0380380d0e00a5a7 */ /* 0x000e64000804007f */
[----:B-1----:R-:W-:Y:S05]  /*9660*/  @!P2 BRA `(.L_x_280) ;  /* 0xfffffffc00f0a947 */ /* 0x002fea000383ffff */
[----:B0-----:R-:W0:Y:S02]  /*9670*/  @!P1 LDC R13, c[0x0][0x500] ;  /* 0x00014000ff0d9b82 */ /* 0x001e240000000800 */
[----:B0-----:R0:W-:Y:S02]  /*9680*/  @!P1 SYNCS.ARRIVE.TRANS64 RZ, [R14+URZ+0x38000], R13 ;  /* 0x0380000d0eff99a7 */ /* 0x0011e4000800003f */
[----:B0-----:R-:W-:-:S04]  /*9690*/  PRMT R13, R21, 0x9910, RZ ;  /* 0x00009910150d7816 */ /* 0x001fc800000000ff */
[----:B------:R-:W-:-:S13]  /*96a0*/  ISETP.NE.AND P2, PT, R13, 0x2, PT ;  /* 0x000000020d00780c */ /* 0x000fda0003f45270 */
[----:B------:R-:W-:Y:S05]  /*96b0*/  @P2 BRA `(.L_x_281) ;  /* 0x0000000000042947 */ /* 0x000fea0003800000 */
[----:B------:R-:W-:Y:S01]  /*96c0*/  BPT.TRAP 0x1 ;  /* 0x000000040000795c */ /* 0x000fe20000300000 */
.L_x_281:
[----:B------:R-:W-:Y:S05]  /*96d0*/  @P0 BRA `(.L_x_282) ;  /* 0x0000000000040947 */ /* 0x000fea0003800000 */
[----:B------:R-:W-:Y:S01]  /*96e0*/  BPT.TRAP 0x1 ;  /* 0x000000040000795c */ /* 0x000fe20000300000 */
.L_x_282:
[----:B------:R-:W0:Y:S01]  /*96f0*/  LDC R15, c[0x0][0x380] ;  /* 0x0000e000ff0f7b82 */ /* 0x000e220000000800 */
[----:B------:R-:W-:Y:S01]  /*9700*/  R2UR UR4, R6 ;  /* 0x00000000060472ca */ /* 0x000fe200000e0000 */
[----:B------:R-:W-:Y:S01]  /*9710*/  IMAD R13, R9, 0x1000, R2 ;  /* 0x00001000090d7824 */ /* 0x000fe200078e0202 */
[----:B------:R-:W-:Y:S01]  /*9720*/  R2UR UR5, R20 ;  /* 0x00000000140572ca */ /* 0x000fe200000e0000 */
[----:B------:R-:W-:Y:S01]  /*9730*/  ULDC UR20, c[0x0][0x38c] ;  /* 0x0000e30000147ab9 */ /* 0x000fe20000000800 */
[----:B------:R-:W-:Y:S01]  /*9740*/  R2UR UR17, R14 ;  /* 0x000000000e1172ca */ /* 0x000fe200000e0000 */
[----:B------:R-:W-:Y:S01]  /*9750*/  IMAD R13, R13, 0x4, R22 ;  /* 0x000000040d0d7824 */ /* 0x000fe200078e0216 */
[----:B------:R-:W-:Y:S01]  /*9760*/  UISETP.NE.AND UP0, UPT, UR20, 0x1, UPT ;  /* 0x000000011400788c */ /* 0x000fe2000bf05270 */
[----:B------:R-:W1:Y:S01]  /*9770*/  LDC.64 R16, c[0x0][0x3b8] ;  /* 0x0000ee00ff107b82 */ /* 0x000e620000000a00 */
[C---:B------:R-:W-:Y:S01]  /*9780*/  VIADD R14, R12.reuse, 0x1 ;  /* 0x000000010c0e7836 */ /* 0x040fe20000000000 */
[----:B------:R-:W-:Y:S01]  /*9790*/  R2UR UR18, R12 ;  /* 0x000000000c1272ca */ /* 0x000fe200000e0000 */
[----:B------:R-:W-:Y:S01]  /*97a0*/  VIADD R0, R0, 0xffffffff ;  /* 0xffffffff00007836 */ /* 0x000fe20000000000 */
[----:B------:R-:W-:Y:S01]  /*97b0*/  R2UR UR8, R13 ;  /* 0x000000000d0872ca */ /* 0x000fe200000e0000 */
[----:B------:R-:W-:Y:S01]  /*97c0*/  ULDC.64 UR24, c[0x0][0x198] ;  /* 0x0000660000187ab9 */ /* 0x000fe20000000a00 */
[----:B------:R-:W-:Y:S01]  /*97d0*/  R2UR UR9, R22 ;  /* 0x00000000160972ca */ /* 0x000fe200000e0000 */
[----:B------:R-:W-:Y:S01]  /*97e0*/  ULDC.64 UR14, c[0x0][0x3b0] ;  /* 0x0000ec00000e7ab9 */ /* 0x000fe20000000a00 */
[----:B------:R-:W1:Y:S01]  /*97f0*/  LDC.64 R18, c[0x0][0x3d8] ;  /* 0x0000f600ff127b82 */ /* 0x000e620000000a00 */
[----:B------:R-:W-:Y:S01]  /*9800*/  R2UR UR16, R9 ;  /* 0x00000000091072ca */ /* 0x000fe200000e0000 */
[----:B------:R-:W-:Y:S01]  /*9810*/  @UP0 ULDC.64 UR10, c[0x0][0x390] ;  /* 0x0000e400000a0ab9 */ /* 0x000fe20000000a00 */
[----:B------:R-:W-:Y:S01]  /*9820*/  R2UR UR12, R11 ;  /* 0x000000000b0c72ca */ /* 0x000fe200000e0000 */
[----:B------:R-:W-:Y:S01]  /*9830*/  ULDC.64 UR22, c[0x0][0x3d0] ;  /* 0x0000f40000167ab9 */ /* 0x000fe20000000a00 */
[----:B------:R-:W-:Y:S01]  /*9840*/  R2UR UR13, R10 ;  /* 0x000000000a0d72ca */ /* 0x000fe200000e0000 */
[----:B------:R-:W-:Y:S01]  /*9850*/  VIADD R9, R9, 0x1 ;  /* 0x0000000109097836 */ /* 0x000fe20000000000 */
[----:B------:R-:W-:Y:S01]  /*9860*/  ISETP.GT.AND P5, PT, R0, 0x1, PT ;  /* 0x000000010000780c */ /* 0x000fe20003fa4270 */
[----:B------:R-:W-:Y:S01]  /*9870*/  USHF.L.U32 UR18, UR18, 0x5, URZ ;  /* 0x0000000512127899 */ /* 0x000fe2000800063f */
[----:B0-----:R-:W-:Y:S01]  /*9880*/  ISETP.NE.AND P2, PT, R15, 0x1, PT ;  /* 0x000000010f00780c */ /* 0x001fe20003f45270 */
[----:B------:R-:W-:Y:S01]  /*9890*/  UIADD3 UR17, UR17, 0x38000, URZ ;  /* 0x0003800011117890 */ /* 0x000fe2000fffe03f */
[----:B------:R-:W-:Y:S01]  /*98a0*/  ISETP.NE.AND P4, PT, R9, 0x7, PT ;  /* 0x000000070900780c */ /* 0x000fe20003f85270 */
[----:B------:R-:W-:-:S02]  /*98b0*/  UIADD3 UR8, UR8, 0x1c000, URZ ;  /* 0x0001c00008087890 */ /* 0x000fc4000fffe03f */
[----:B------:R-:W-:Y:S01]  /*98c0*/  ULEA UR16, UR16, UR9, 0xe ;  /* 0x0000000910107291 */ /* 0x000fe2000f8e703f */
[----:B------:R-:W-:Y:S01]  /*98d0*/  SEL R9, R9, RZ, P4 ;  /* 0x000000ff09097207 */ /* 0x000fe20002000000 */
[----:B------:R-:W-:Y:S01]  /*98e0*/  UMOV UR26, 0x30000 ;  /* 0x00030000001a7882 */ /* 0x000fe20000000000 */
[----:B------:R-:W-:Y:S01]  /*98f0*/  UMOV UR28, 0x0 ;  /* 0x00000000001c7882 */ /* 0x000fe20000000000 */
[----:B------:R-:W-:Y:S01]  /*9900*/  UMOV UR29, 0x10000000 ;  /* 0x10000000001d7882 */ /* 0x000fe20000000000 */
[----:B------:R-:W-:-:S03]  /*9910*/  UMOV UR9, UR17 ;  /* 0x0000001100097c82 */ /* 0x000fc60008000000 */
[----:B------:R-:W-:Y:S01]  /*9920*/  @P2 IMAD.U32 R23, RZ, RZ, UR4 ;  /* 0x00000004ff172e24 */ /* 0x000fe2000f8e00ff */
[----:B------:R-:W-:Y:S01]  /*9930*/  UIADD3 UR4, UP1, UR24, 0xf0, URZ ;  /* 0x000000f018047890 */ /* 0x000fe2000ff3e03f */
[----:B-1----:R-:W-:Y:S01]  /*9940*/  IMAD R13, R11, R16, R18 ;  /* 0x000000100b0d7224 */ /* 0x002fe200078e0212 */
[----:B------:R-:W-:Y:S01]  /*9950*/  UIADD3 UR24, UP2, UR24, 0x1f0, URZ ;  /* 0x000001f018187890 */ /* 0x000fe2000ff5e03f */
[----:B------:R-:W0:Y:S01]  /*9960*/  LDC R16, c[0x0][0x3c8] ;  /* 0x0000f200ff107b82 */ /* 0x000e220000000800 */
[----:B------:R-:W-:Y:S01]  /*9970*/  @P2 R2UR UR5, R23 ;  /* 0x00000000170522ca */ /* 0x000fe200000e0000 */
[----:B------:R-:W-:Y:S01]  /*9980*/  IMAD R12, R10, R17, R19 ;  /* 0x000000110a0c7224 */ /* 0x000fe200078e0213 */
[----:B------:R-:W-:-:S04]  /*9990*/  ISETP.NE.AND P2, PT, R14, R7, PT ;  /* 0x000000070e00720c */ /* 0x000fc80003f45270 */
[----:B------:R-:W-:Y:S01]  /*99a0*/  PRMT R12, R13, 0x40, R12 ;  /* 0x000000400d0c7816 */ /* 0x000fe2000000000c */
[----:B------:R-:W-:-:S06]  /*99b0*/  VIADD R13, R11, 0x1 ;  /* 0x000000010b0d7836 */ /* 0x000fcc0000000000 */
[----:B------:R-:W-:Y:S02]  /*99c0*/  UIADD3 UR6, -UR5, URZ, URZ ;  /* 0x0000003f05067290 */ /* 0x000fe4000fffe13f */
[----:B------:R-:W-:Y:S01]  /*99d0*/  UMOV UR21, UR5 ;  /* 0x0000000500157c82 */ /* 0x000fe20008000000 */
[----:B------:R-:W-:Y:S01]  /*99e0*/  @P2 IMAD.MOV R13, RZ, RZ, R11 ;  /* 0x000000ffff0d2224 */ /* 0x000fe200078e020b */
[----:B------:R-:W-:Y:S02]  /*99f0*/  SEL R11, RZ, 0x1, P4 ;  /* 0x00000001ff0b7807 */ /* 0x000fe40002000000 */
[----:B------:R-:W-:Y:S01]  /*9a00*/  IMAD R15, R15, UR6, R20 ;  /* 0x000000060f0f7c24 */ /* 0x000fe2000f8e0214 */
[----:B------:R-:W-:Y:S01]  /*9a10*/  UIMAD.WIDE.U32 UR6, UR5, UR10, URZ ;  /* 0x0000000a050672a5 */ /* 0x000fe2000f8e003f */
[----:B------:R-:W-:Y:S02]  /*9a20*/  LOP3.LUT R8, R8, R11, RZ, 0x3c, !PT ;  /* 0x0000000b08087212 */ /* 0x000fe400078e3cff */
[----:B0-----:R-:W-:Y:S01]  /*9a30*/  ISETP.NE.AND P3, PT, R13, R16, PT ;  /* 0x000000100d00720c */ /* 0x001fe20003f65270 */
[----:B------:R-:W-:Y:S01]  /*9a40*/  @UP0 USHF.R.U32.HI UR21, URZ, UR11, UR7 ;  /* 0x0000000b3f150299 */ /* 0x000fe20008011607 */
[----:B------:R-:W-:Y:S01]  /*9a50*/  R2UR UR19, R15 ;  /* 0x000000000f1372ca */ /* 0x000fe200000e0000 */
[----:B------:R-:W-:Y:S01]  /*9a60*/  UMOV UR10, UR18 ;  /* 0x00000012000a7c82 */ /* 0x000fe20008000000 */
[----:B------:R-:W-:Y:S01]  /*9a70*/  R2UR UR7, R12 ;  /* 0x000000000c0772ca */ /* 0x000fe200000e0000 */
[----:B------:R-:W-:Y:S01]  /*9a80*/  UIADD3 UR6, -UR21, URZ, URZ ;  /* 0x0000003f15067290 */ /* 0x000fe2000fffe13f */
[----:B------:R-:W-:Y:S01]  /*9a90*/  R2UR UR11, R5 ;  /* 0x00000000050b72ca */ /* 0x000fe200000e0000 */
[----:B------:R-:W-:Y:S01]  /*9aa0*/  VIADD R15, R10, 0x1 ;  /* 0x000000010a0f7836 */ /* 0x000fe20000000000 */
[----:B------:R-:W-:Y:S01]  /*9ab0*/  SEL R12, R14, RZ, P2 ;  /* 0x000000ff0e0c7207 */ /* 0x000fe20001000000 */
[----:B------:R-:W-:Y:S01]  /*9ac0*/  UIMAD UR20, UR20, UR6, UR5 ;  /* 0x00000006141472a4 */ /* 0x000fe2000f8e0205 */
[----:B------:R-:W-:Y:S01]  /*9ad0*/  SEL R11, R13, RZ, P3 ;  /* 0x000000ff0d0b7207 */ /* 0x000fe20001800000 */
[----:B------:R-:W-:-:S02]  /*9ae0*/  UIADD3.X UR5, URZ, UR25, URZ, UP1, !UPT ;  /* 0x000000193f057290 */ /* 0x000fc40008ffe43f */
[----:B------:R-:W-:Y:S01]  /*9af0*/  UIMAD UR20, UR20, UR15, UR23 ;  /* 0x0000000f141472a4 */ /* 0x000fe2000f8e0217 */
[----:B------:R-:W-:Y:S01]  /*9b00*/  @P3 IMAD.MOV R15, RZ, RZ, R10 ;  /* 0x000000ffff0f3224 */ /* 0x000fe200078e020a */
[----:B------:R-:W-:Y:S02]  /*9b10*/  UIMAD UR19, UR19, UR14, UR22 ;  /* 0x0000000e131372a4 */ /* 0x000fe4000f8e0216 */
[----:B------:R-:W-:Y:S01]  /*9b20*/  UPRMT UR6, UR7, 0x5410, URZ ;  /* 0x0000541007067896 */ /* 0x000fe2000800003f */
[----:B------:R-:W-:Y:S01]  /*9b30*/  IMAD.MOV.U32 R10, RZ, RZ, R15 ;  /* 0x000000ffff0a7224 */ /* 0x000fe200078e000f */
[----:B------:R-:W-:-:S07]  /*9b40*/  UIADD3.X UR25, URZ, UR25, URZ, UP2, !UPT ;  /* 0x000000193f197290 */ /* 0x000fce00097fe43f */
[----:B------:R0:W-:Y:S02]  /*9b50*/  UTMALDG.4D.IM2COL [UR16], [UR4], UR6 ;  /* 0x00000010040073b4 */ /* 0x0001e40008058006 */
[----:B------:R0:W-:Y:S02]  /*9b60*/  UTMALDG.4D.MULTICAST [UR8], [UR24], UR26, desc[UR28] ;  /* 0x00001c08180073b4 */ /* 0x0001e4000801981a */
[----:B0-----:R-:W-:Y:S05]  /*9b70*/  @P5 BRA `(.L_x_283) ;  /* 0xfffffff800985947 */ /* 0x001fea000383ffff */
.L_x_279:
[----:B------:R-:W-:Y:S05]  /*9b80*/  BSYNC B0 ;  /* 0x0000000000007941 */ /* 0x000fea0003800000 */
.L_x_278:
[----:B------:R-:W-:Y:S01]  /*9b90*/  ISETP.GE.U32.AND P0, PT, R4, 0x7, PT ;  /* 0x000000070400780c */ /* 0x000fe20003f06070 */
[----:B-----5:R-:W-:-:S12]  /*9ba0*/  IMAD.MOV.U32 R0, RZ, RZ, 0x1 ;  /* 0x00000001ff007424 */ /* 0x020fd800078e00ff */
[----:B------:R-:W-:Y:S05]  /*9bb0*/  @!P0 BRA `(.L_x_284) ;  /* 0x00000000001c8947 */ /* 0x000fea0003800000 */
[----:B------:R-:W-:-:S04]  /*9bc0*/  IMAD.WIDE.U32 R6, R4, 0x24924925, RZ ;  /* 0x2492492504067825 */ /* 0x000fc800078e00ff */
[----:B------:R-:W-:-:S05]  /*9bd0*/  IMAD.IADD R5, R4, 0x1, -R7 ;  /* 0x0000000104057824 */ /* 0x000fca00078e0a07 */
[----:B------:R-:W-:-:S04]  /*9be0*/  LEA.HI R5, R5, R7, RZ, 0x1f ;  /* 0x0000000705057211 */ /* 0x000fc800078ff8ff */
[----:B------:R-:W-:-:S04]  /*9bf0*/  SHF.R.U32.HI R5, RZ, 0x2, R5 ;  /* 0x00000002ff057819 */ /* 0x000fc80000011605 */
[----:B------:R-:W-:-:S04]  /*9c00*/  LOP3.LUT R5, R5, 0x1, RZ, 0xc0, !PT ;  /* 0x0000000105057812 */ /* 0x000fc800078ec0ff */
[----:B------:R-:W-:-:S04]  /*9c10*/  ISETP.NE.U32.AND P0, PT, R5, 0x1, PT ;  /* 0x000000010500780c */ /* 0x000fc80003f05070 */
[----:B------:R-:W-:-:S09]  /*9c20*/  SEL R0, RZ, 0x1, !P0 ;  /* 0x00000001ff007807 */ /* 0x000fd20004000000 */
.L_x_284:
[----:B------:R-:W-:Y:S05]  /*9c30*/  WARPSYNC.ALL ;  /* 0x0000000000007948 */ /* 0x000fea0003800000 */
[----:B------:R-:W-:-:S13]  /*9c40*/  ELECT P0, URZ, PT ;  /* 0x00000000003f782f */ /* 0x000fda0003800000 */
[----:B------:R-:W-:Y:S05]  /*9c50*/  @!P0 EXIT ;  /* 0x000000000000894d */ /* 0x000fea0003800000 */
[----:B------:R-:W-:-:S04]  /*9c60*/  LOP3.LUT R3, R3, 0x2, RZ, 0xfc, !PT ;  /* 0x0000000203037812 */ /* 0x000fc800078efcff */
[----:B------:R-:W-:-:S13]  /*9c70*/  ISETP.NE.AND P0, PT, R3, 0x3, PT ;  /* 0x000000030300780c */ /* 0x000fda0003f05270 */
[----:B------:R-:W-:Y:S05]  /*9c80*/  @!P0 BRA `(.L_x_285) ;  /* 0x0000000000048947 */ /* 0x000fea0003800000 */
[----:B------:R-:W-:Y:S01]  /*9c90*/  BPT.TRAP 0x1 ;  /* 0x000000040000795c */ /* 0x000fe20000300000 */
.L_x_285:
[----:B------:R-:W0:Y:S01]  /*9ca0*/  S2R R6, SR_CgaCtaId ;  /* 0x0000000000067919 */ /* 0x000e220000008800 */
[----:B------:R-:W-:Y:S01]  /*9cb0*/  IMAD.WIDE.U32 R2, R4, 0x24924925, RZ ;  /* 0x2492492504027825 */ /* 0x000fe200078e00ff */
[----:B------:R-:W-:-:S03]  /*9cc0*/  MOV R5, 0x400 ;  /* 0x0000040000057802 */ /* 0x000fc60000000f00 */
[----:B------:R-:W-:-:S05]  /*9cd0*/  IMAD.IADD R2, R4, 0x1, -R3 ;  /* 0x0000000104027824 */ /* 0x000fca00078e0a03 */
[----:B------:R-:W-:-:S04]  /*9ce0*/  LEA.HI R2, R2, R3, RZ, 0x1f ;  /* 0x0000000302027211 */ /* 0x000fc800078ff8ff */
[----:B------:R-:W-:-:S05]  /*9cf0*/  SHF.R.U32.HI R3, RZ, 0x2, R2 ;  /* 0x00000002ff037819 */ /* 0x000fca0000011602 */
[----:B------:R-:W-:Y:S01]  /*9d00*/  IMAD R4, R3, -0x7, R4 ;  /* 0xfffffff903047824 */ /* 0x000fe200078e0204 */
[----:B0-----:R-:W-:-:S05]  /*9d10*/  LEA R5, R6, R5, 0x18 ;  /* 0x0000000506057211 */ /* 0x001fca00078ec0ff */
[----:B------:R-:W-:Y:S01]  /*9d20*/  VIADD R3, R5, 0x38038 ;  /* 0x0003803805037836 */ /* 0x000fe20000000000 */
[----:B------:R-:W-:-:S03]  /*9d30*/  SHF.L.U32 R5, R0, 0x1f, RZ ;  /* 0x0000001f00057819 */ /* 0x000fc600000006ff */
[----:B------:R-:W-:-:S07]  /*9d40*/  IMAD R2, R4, 0x8, R3 ;  /* 0x0000000804027824 */ /* 0x000fce00078e0203 */
.L_x_286:
[----:B0-----:R0:W1:Y:S02]  /*9d50*/  SYNCS.PHASECHK.TRANS64.TRYWAIT P0, [R2+URZ], R5 ;  /* 0x00000005020075a7 */ /* 0x001064000800017f */
[----:B-1----:R-:W-:Y:S05]  /*9d60*/  @!P0 NANOSLEEP.SYNCS 0x989680 ;  /* 0x009896800000895d */ /* 0x002fea0003900000 */
[----:B------:R-:W1:Y:S02]  /*9d70*/  @!P0 SYNCS.PHASECHK.TRANS64 P0, [R2+URZ], R5 ;  /* 0x00000005020085a7 */ /* 0x000e64000800007f */
[----:B-1----:R-:W-:Y:S05]  /*9d80*/  @!P0 BRA `(.L_x_286) ;  /* 0xfffffffc00f08947 */ /* 0x002fea000383ffff */
[----:B------:R-:W-:-:S05]  /*9d90*/  VIADD R4, R4, 0x1 ;  /* 0x0000000104047836 */ /* 0x000fca0000000000 */
[----:B------:R-:W-:-:S04]  /*9da0*/  ISETP.NE.AND P0, PT, R4, 0x7, PT ;  /* 0x000000070400780c */ /* 0x000fc80003f05270 */
[----:B0-----:R-:W-:Y:S02]  /*9db0*/  SEL R5, RZ, 0x1, P0 ;  /* 0x00000001ff057807 */ /* 0x001fe40000000000 */
[----:B------:R-:W-:Y:S02]  /*9dc0*/  SEL R4, R4, RZ, P0 ;  /* 0x000000ff04047207 */ /* 0x000fe40000000000 */
[----:B------:R-:W-:-:S03]  /*9dd0*/  LOP3.LUT R7, R0, R5, RZ, 0x3c, !PT ;  /* 0x0000000500077212 */ /* 0x000fc600078e3cff */
[----:B------:R-:W-:Y:S01]  /*9de0*/  IMAD R0, R4, 0x8, R3 ;  /* 0x0000000804007824 */ /* 0x000fe200078e0203 */
[----:B------:R-:W-:-:S07]  /*9df0*/  SHF.L.U32 R5, R7, 0x1f, RZ ;  /* 0x0000001f07057819 */ /* 0x000fce00000006ff */
.L_x_287:
        /* <DEDUP_REMOVED lines=11> */
.L_x_288:
        /* <DEDUP_REMOVED lines=11> */
.L_x_289:
        /* <DEDUP_REMOVED lines=11> */
.L_x_290:
        /* <DEDUP_REMOVED lines=11> */
.L_x_291:
        /* <DEDUP_REMOVED lines=11> */
.L_x_292:
[----:B0-----:R0:W1:Y:S02]  /*a170*/  SYNCS.PHASECHK.TRANS64.TRYWAIT P0, [R4+URZ], R3 ;  /* 0x00000003040075a7 */ /* 0x001064000800017f */
[----:B-1----:R-:W-:Y:S05]  /*a180*/  @!P0 NANOSLEEP.SYNCS 0x989680 ;  /* 0x009896800000895d */ /* 0x002fea0003900000 */
[----:B------:R-:W1:Y:S02]  /*a190*/  @!P0 SYNCS.PHASECHK.TRANS64 P0, [R4+URZ], R3 ;  /* 0x00000003040085a7 */ /* 0x000e64000800007f */
[----:B-1----:R-:W-:Y:S05]  /*a1a0*/  @P0 EXIT ;  /* 0x000000000000094d */ /* 0x002fea0003800000 */
[----:B------:R-:W-:Y:S05]  /*a1b0*/  BRA `(.L_x_292) ;  /* 0xfffffffc00ec7947 */ /* 0x000fea000383ffff */
.L_x_293:
[----:B------:R-:W-:-:S00]  /*a1c0*/  BRA `(.L_x_293) ;  /* 0xfffffffc00fc7947 */ /* 0x000fc0000383ffff */
[----:B------:R-:W-:-:S00]  /*a1d0*/  NOP ;  /* 0x0000000000007918 */ /* 0x000fc00000000000 */
        /* <DEDUP_REMOVED lines=10> */
.L_x_294:


//--------------------- .nv.shared._ZN7cutlass13device_kernelINS_4conv6kernel13ConvUniversalINS1_16ConvProblemShapeILNS1_8OperatorE0ELi2EEENS1_10collective14CollectiveConvINS1_46MainloopSm90TmaGmmaWarpSpecializedImplicitGemmILS5_0ELi7ELi2EN4cute5tupleIJNSA_1CILi2EEENSC_ILi1EEESE_EEENS1_36KernelImplicitTmaWarpSpecializedSm90ELi1EEENSB_IJNSC_ILi128EEESI_NSB_IJNSC_ILi32EEEEEEEEENS_10tfloat32_tESM_NSA_8TiledMMAINSA_8MMA_AtomIJNSA_4SM904GMMA30MMA_64x128x8_F32TF32TF32_SS_TNILNSQ_7ScaleInE1ELSS_1EEEEEENSA_6LayoutINSB_IJSE_SE_SE_EEENSB_IJNSC_ILi0EEESX_SX_EEEEENSB_IJNSA_10UnderscoreES10_S10_EEEEENS7_6detail26Sm90ImplicitGemmTileTraitsINSA_20SM90_TMA_LOAD_IM2COLENSA_14ComposedLayoutINSA_7SwizzleILi3ELi4ELi3EEENSA_18smem_ptr_flag_bitsILi32EEENSV_INSB_IJNSB_IJNSC_ILi8EEENSC_ILi16EEEEEENSB_IJSJ_SE_EEENSB_IJSE_NSC_ILi7EEEEEEEEENSB_IJNSB_IJSJ_NSC_ILi256EEEEEENSB_IJSE_SX_EEENSB_IJSX_NSC_ILi4096EEEEEEEEEEEEEvEENS14_INSA_23SM90_TMA_LOAD_MULTICASTES1P_vEEEENS_8epilogue10collective6detail29Sm90TmaWarpSpecializedAdapterINS1V_15DefaultEpilogueISM_NSB_IJNSB_IJlllEEESE_SX_EEES20_NS1U_6thread17LinearCombinationISM_Li1EffLNS21_9ScaleType4KindE0ELNS_15FloatRoundStyleE2ESM_EENS_4gemm15EpilogueDefaultEEEEEvvEEEEvNT_6ParamsE --------------------------
	.section	.nv.shared._ZN7cutlass13device_kernelINS_4conv6kernel13ConvUniversalINS1_16ConvProblemShapeILNS1_8OperatorE0ELi2EEENS1_10collective14CollectiveConvINS1_46MainloopSm90TmaGmmaWarpSpecializedImplicitGemmILS5_0ELi7ELi2EN4cute5tupleIJNSA_1CILi2EEENSC_ILi1EEESE_EEENS1_36KernelImplicitTmaWarpSpecializedSm90ELi1EEENSB_IJNSC_ILi128EEESI_NSB_IJNSC_ILi32EEEEEEEEENS_10tfloat32_tESM_NSA_8TiledMMAINSA_8MMA_AtomIJNSA_4SM904GMMA30MMA_64x128x8_F32TF32TF32_SS_TNILNSQ_7ScaleInE1ELSS_1EEEEEENSA_6LayoutINSB_IJSE_SE_SE_EEENSB_IJNSC_ILi0EEESX_SX_EEEEENSB_IJNSA_10UnderscoreES10_S10_EEEEENS7_6detail26Sm90ImplicitGemmTileTraitsINSA_20SM90_TMA_LOAD_IM2COLENSA_14ComposedLayoutINSA_7SwizzleILi3ELi4ELi3EEENSA_18smem_ptr_flag_bitsILi32EEENSV_INSB_IJNSB_IJNSC_ILi8EEENSC_ILi16EEEEEENSB_IJSJ_SE_EEENSB_IJSE_NSC_ILi7EEEEEEEEENSB_IJNSB_IJSJ_NSC_ILi256EEEEEENSB_IJSE_SX_EEENSB_IJSX_NSC_ILi4096EEEEEEEEEEEEEvEENS14_INSA_23SM90_TMA_LOAD_MULTICASTES1P_vEEEENS_8epilogue10collective6detail29Sm90TmaWarpSpecializedAdapterINS1V_15DefaultEpilogueISM_NSB_IJNSB_IJlllEEESE_SX_EEES20_NS1U_6thread17LinearCombinationISM_Li1EffLNS21_9ScaleType4KindE0ELNS_15FloatRoundStyleE2ESM_EENS_4gemm15EpilogueDefaultEEEEEvvEEEEvNT_6ParamsE,"aw",@nobits
	.sectionflags	@""
	.align	16
	.zero		1024


//--------------------- .nv.shared.reserved.0     --------------------------
	.section	.nv.shared.reserved.0,"aw",@nobits
	.weak		__nv_reservedSMEM_offset_0_alias
	.size		__nv_reservedSMEM_offset_0_alias, 0, 0
	.other		__nv_reservedSMEM_offset_0_alias,@"STO_CUDA_RESERVED_SHARED STV_DEFAULT"
__nv_reservedSMEM_offset_0_alias:
	.zero		0


//--------------------- .nv.global                --------------------------
	.section	.nv.global,"aw",@nobits
.nv.global:
	.type		_ZN39_INTERNAL_12076f96_4_k_cu_ae6332b2_35344cute1_E,@object
	.size		_ZN39_INTERNAL_12076f96_4_k_cu_ae6332b2_35344cute1_E,(_ZN39_INTERNAL_12076f96_4_k_cu_ae6332b2_35344cuda3std3__45__cpo6cbeginE - _ZN39_INTERNAL_12076f96_4_k_cu_ae6332b2_35344cute1_E)
_ZN39_INTERNAL_12076f96_4_k_cu_ae6332b2_35344cute1_E:
	.zero		1
	.type		_ZN39_INTERNAL_12076f96_4_k_cu_ae6332b2_35344cuda3std3__45__cpo6cbeginE,@object
	.size		_ZN39_INTERNAL_12076f96_4_k_cu_ae6332b2_35344cuda3std3__45__cpo6cbeginE,(_ZN39_INTERNAL_12076f96_4_k_cu_ae6332b2_35344cuda3std3__48in_placeE - _ZN39_INTERNAL_12076f96_4_k_cu_ae6332b2_35344cuda3std3__45__cpo6cbeginE)
_ZN39_INTERNAL_12076f96_4_k_cu_ae6332b2_35344cuda3std3__45__cpo6cbeginE:
	.zero		1
	.type		_ZN39_INTERNAL_12076f96_4_k_cu_ae6332b2_35344cuda3std3__48in_placeE,@object
	.size		_ZN39_INTERNAL_12076f96_4_k_cu_ae6332b2_35344cuda3std3__48in_placeE,(_ZN39_INTERNAL_12076f96_4_k_cu_ae6332b2_35344cuda3std6ranges3__45__cpo9iter_moveE - _ZN39_INTERNAL_12076f96_4_k_cu_ae6332b2_35344cuda3std3__48in_placeE)
_ZN39_INTERNAL_12076f96_4_k_cu_ae6332b2_35344cuda3std3__48in_placeE:
	.zero		1
	.type		_ZN39_INTERNAL_12076f96_4_k_cu_ae6332b2_35344cuda3std6ranges3__45__cpo9iter_moveE,@object
	.size		_ZN39_INTERNAL_12076f96_4_k_cu_ae6332b2_35344cuda3std6ranges3__45__cpo9iter_moveE,(_ZN39_INTERNAL_12076f96_4_k_cu_ae6332b2_35344cuda3std3__45__cpo5beginE - _ZN39_INTERNAL_12076f96_4_k_cu_ae6332b2_35344cuda3std6ranges3__45__cpo9iter_moveE)
_ZN39_INTERNAL_12076f96_4_k_cu_ae6332b2_35344cuda3std6ranges3__45__cpo9iter_moveE:
	.zero		1
	.type		_ZN39_INTERNAL_12076f96_4_k_cu_ae6332b2_35344cuda3std3__45__cpo5beginE,@object
	.size		_ZN39_INTERNAL_12076f96_4_k_cu_ae6332b2_35344cuda3std3__45__cpo5beginE,(_ZN39_INTERNAL_12076f96_4_k_cu_ae6332b2_35344cuda3std3__441_GLOBAL__N__12076f96_4_k_cu_ae6332b2_35346ignoreE - _ZN39_INTERNAL_12076f96_4_k_cu_ae6332b2_35344cuda3std3__45__cpo5beginE)
_ZN39_INTERNAL_12076f96_4_k_cu_ae6332b2_35344cuda3std3__45__cpo5beginE:
	.zero		1
	.type		_ZN39_INTERNAL_12076f96_4_k_cu_ae6332b2_35344cuda3std3__441_GLOBAL__N__12076f96_4_k_cu_ae6332b2_35346ignoreE,@object
	.size		_ZN39_INTERNAL_12076f96_4_k_cu_ae6332b2_35344cuda3std3__441_GLOBAL__N__12076f96_4_k_cu_ae6332b2_35346ignoreE,(_ZN39_INTERNAL_12076f96_4_k_cu_ae6332b2_35344cute7productE - _ZN39_INTERNAL_12076f96_4_k_cu_ae6332b2_35344cuda3std3__441_GLOBAL__N__12076f96_4_k_cu_ae6332b2_35346ignoreE)
_ZN39_INTERNAL_12076f96_4_k_cu_ae6332b2_35344cuda3std3__441_GLOBAL__N__12076f96_4_k_cu_ae6332b2_35346ignoreE:
	.zero		1
	.type		_ZN39_INTERNAL_12076f96_4_k_cu_ae6332b2_35344cute7productE,@object
	.size		_ZN39_INTERNAL_12076f96_4_k_cu_ae6332b2_35344cute7productE,(_ZN39_INTERNAL_12076f96_4_k_cu_ae6332b2_35344cuda3std3__45__cpo3endE - _ZN39_INTERNAL_12076f96_4_k_cu_ae6332b2_35344cute7productE)
_ZN39_INTERNAL_12076f96_4_k_cu_ae6332b2_35344cute7productE:
	.zero		1
	.type		_ZN39_INTERNAL_12076f96_4_k_cu_ae6332b2_35344cuda3std3__45__cpo3endE,@object
	.size		_ZN39_INTERNAL_12076f96_4_k_cu_ae6332b2_35344cuda3std3__45__cpo3endE,(_ZN39_INTERNAL_12076f96_4_k_cu_ae6332b2_35344cuda3std3__419piecewise_constructE - _ZN39_INTERNAL_12076f96_4_k_cu_ae6332b2_35344cuda3std3__45__cpo3endE)
_ZN39_INTERNAL_12076f96_4_k_cu_ae6332b2_35344cuda3std3__45__cpo3endE:
	.zero		1
	.type		_ZN39_INTERNAL_12076f96_4_k_cu_ae6332b2_35344cuda3std3__419piecewise_constructE,@object
	.size		_ZN39_INTERNAL_12076f96_4_k_cu_ae6332b2_35344cuda3std3__419piecewise_constructE,(_ZN39_INTERNAL_12076f96_4_k_cu_ae6332b2_35344cuda3std3__45__cpo4cendE - _ZN39_INTERNAL_12076f96_4_k_cu_ae6332b2_35344cuda3std3__419piecewise_constructE)
_ZN39_INTERNAL_12076f96_4_k_cu_ae6332b2_35344cuda3std3__419piecewise_constructE:
	.zero		1
	.type		_ZN39_INTERNAL_12076f96_4_k_cu_ae6332b2_35344cuda3std3__45__cpo4cendE,@object
	.size		_ZN39_INTERNAL_12076f96_4_k_cu_ae6332b2_35344cuda3std3__45__cpo4cendE,(_ZN39_INTERNAL_12076f96_4_k_cu_ae6332b2_35344cuda3std6ranges3__45__cpo4swapE - _ZN39_INTERNAL_12076f96_4_k_cu_ae6332b2_35344cuda3std3__45__cpo4cendE)
_ZN39_INTERNAL_12076f96_4_k_cu_ae6332b2_35344cuda3std3__45__cpo4cendE:
	.zero		1
	.type		_ZN39_INTERNAL_12076f96_4_k_cu_ae6332b2_35344cuda3std6ranges3__45__cpo4swapE,@object
	.size		_ZN39_INTERNAL_12076f96_4_k_cu_ae6332b2_35344cuda3std6ranges3__45__cpo4swapE,(.L_7 - _ZN39_INTERNAL_12076f96_4_k_cu_ae6332b2_35344cuda3std6ranges3__45__cpo4swapE)
_ZN39_INTERNAL_12076f96_4_k_cu_ae6332b2_35344cuda3std6ranges3__45__cpo4swapE:
	.zero		1
.L_7:


//--------------------- .nv.constant0._ZN7cutlass13device_kernelINS_4conv6kernel13ConvUniversalINS1_16ConvProblemShapeILNS1_8OperatorE0ELi2EEENS1_10collective14CollectiveConvINS1_46MainloopSm90TmaGmmaWarpSpecializedImplicitGemmILS5_0ELi7ELi2EN4cute5tupleIJNSA_1CILi2EEENSC_ILi1EEESE_EEENS1_36KernelImplicitTmaWarpSpecializedSm90ELi1EEENSB_IJNSC_ILi128EEESI_NSB_IJNSC_ILi32EEEEEEEEENS_10tfloat32_tESM_NSA_8TiledMMAINSA_8MMA_AtomIJNSA_4SM904GMMA30MMA_64x128x8_F32TF32TF32_SS_TNILNSQ_7ScaleInE1ELSS_1EEEEEENSA_6LayoutINSB_IJSE_SE_SE_EEENSB_IJNSC_ILi0EEESX_SX_EEEEENSB_IJNSA_10UnderscoreES10_S10_EEEEENS7_6detail26Sm90ImplicitGemmTileTraitsINSA_20SM90_TMA_LOAD_IM2COLENSA_14ComposedLayoutINSA_7SwizzleILi3ELi4ELi3EEENSA_18smem_ptr_flag_bitsILi32EEENSV_INSB_IJNSB_IJNSC_ILi8EEENSC_ILi16EEEEEENSB_IJSJ_SE_EEENSB_IJSE_NSC_ILi7EEEEEEEEENSB_IJNSB_IJSJ_NSC_ILi256EEEEEENSB_IJSE_SX_EEENSB_IJSX_NSC_ILi4096EEEEEEEEEEEEEvEENS14_INSA_23SM90_TMA_LOAD_MULTICASTES1P_vEEEENS_8epilogue10collective6detail29Sm90TmaWarpSpecializedAdapterINS1V_15DefaultEpilogueISM_NSB_IJNSB_IJlllEEESE_SX_EEES20_NS1U_6thread17LinearCombinationISM_Li1EffLNS21_9ScaleType4KindE0ELNS_15FloatRoundStyleE2ESM_EENS_4gemm15EpilogueDefaultEEEEEvvEEEEvNT_6ParamsE --------------------------
	.section	.nv.constant0._ZN7cutlass13device_kernelINS_4conv6kernel13ConvUniversalINS1_16ConvProblemShapeILNS1_8OperatorE0ELi2EEENS1_10collective14CollectiveConvINS1_46MainloopSm90TmaGmmaWarpSpecializedImplicitGemmILS5_0ELi7ELi2EN4cute5tupleIJNSA_1CILi2EEENSC_ILi1EEESE_EEENS1_36KernelImplicitTmaWarpSpecializedSm90ELi1EEENSB_IJNSC_ILi128EEESI_NSB_IJNSC_ILi32EEEEEEEEENS_10tfloat32_tESM_NSA_8TiledMMAINSA_8MMA_AtomIJNSA_4SM904GMMA30MMA_64x128x8_F32TF32TF32_SS_TNILNSQ_7ScaleInE1ELSS_1EEEEEENSA_6LayoutINSB_IJSE_SE_SE_EEENSB_IJNSC_ILi0EEESX_SX_EEEEENSB_IJNSA_10UnderscoreES10_S10_EEEEENS7_6detail26Sm90ImplicitGemmTileTraitsINSA_20SM90_TMA_LOAD_IM2COLENSA_14ComposedLayoutINSA_7SwizzleILi3ELi4ELi3EEENSA_18smem_ptr_flag_bitsILi32EEENSV_INSB_IJNSB_IJNSC_ILi8EEENSC_ILi16EEEEEENSB_IJSJ_SE_EEENSB_IJSE_NSC_ILi7EEEEEEEEENSB_IJNSB_IJSJ_NSC_ILi256EEEEEENSB_IJSE_SX_EEENSB_IJSX_NSC_ILi4096EEEEEEEEEEEEEvEENS14_INSA_23SM90_TMA_LOAD_MULTICASTES1P_vEEEENS_8epilogue10collective6detail29Sm90TmaWarpSpecializedAdapterINS1V_15DefaultEpilogueISM_NSB_IJNSB_IJlllEEESE_SX_EEES20_NS1U_6thread17LinearCombinationISM_Li1EffLNS21_9ScaleType4KindE0ELNS_15FloatRoundStyleE2ESM_EENS_4gemm15EpilogueDefaultEEEEEvvEEEEvNT_6ParamsE,"a",@progbits
	.sectionflags	@""
	.align	4
.nv.constant0._ZN7cutlass13device_kernelINS_4conv6kernel13ConvUniversalINS1_16ConvProblemShapeILNS1_8OperatorE0ELi2EEENS1_10collective14CollectiveConvINS1_46MainloopSm90TmaGmmaWarpSpecializedImplicitGemmILS5_0ELi7ELi2EN4cute5tupleIJNSA_1CILi2EEENSC_ILi1EEESE_EEENS1_36KernelImplicitTmaWarpSpecializedSm90ELi1EEENSB_IJNSC_ILi128EEESI_NSB_IJNSC_ILi32EEEEEEEEENS_10tfloat32_tESM_NSA_8TiledMMAINSA_8MMA_AtomIJNSA_4SM904GMMA30MMA_64x128x8_F32TF32TF32_SS_TNILNSQ_7ScaleInE1ELSS_1EEEEEENSA_6LayoutINSB_IJSE_SE_SE_EEENSB_IJNSC_ILi0EEESX_SX_EEEEENSB_IJNSA_10UnderscoreES10_S10_EEEEENS7_6detail26Sm90ImplicitGemmTileTraitsINSA_20SM90_TMA_LOAD_IM2COLENSA_14ComposedLayoutINSA_7SwizzleILi3ELi4ELi3EEENSA_18smem_ptr_flag_bitsILi32EEENSV_INSB_IJNSB_IJNSC_ILi8EEENSC_ILi16EEEEEENSB_IJSJ_SE_EEENSB_IJSE_NSC_ILi7EEEEEEEEENSB_IJNSB_IJSJ_NSC_ILi256EEEEEENSB_IJSE_SX_EEENSB_IJSX_NSC_ILi4096EEEEEEEEEEEEEvEENS14_INSA_23SM90_TMA_LOAD_MULTICASTES1P_vEEEENS_8epilogue10collective6detail29Sm90TmaWarpSpecializedAdapterINS1V_15DefaultEpilogueISM_NSB_IJNSB_IJlllEEESE_SX_EEES20_NS1U_6thread17LinearCombinationISM_Li1EffLNS21_9ScaleType4KindE0ELNS_15FloatRoundStyleE2ESM_EENS_4gemm15EpilogueDefaultEEEEEvvEEEEvNT_6ParamsE:
	.zero		1536


//--------------------- SYMBOLS --------------------------

	.type		.nv.reservedSmem.offset0,@object
	.size		.nv.reservedSmem.offset0,0x4
